// auto-generated by cutlass_sweep.gemm — config: {"arch": "sm_90", "cluster_m": 1, "cluster_n": 4, "dtype": "fp16", "dtype_b": "fp16", "layout": "nt", "stages": 3, "tile_k": 64, "tile_m": 128, "tile_n": 128}
#include "cutlass/cutlass.h"
#include "cutlass/gemm/collective/collective_builder.hpp"
#include "cutlass/gemm/device/gemm_universal_adapter.h"
#include "cutlass/gemm/kernel/gemm_universal.hpp"
#include "cutlass/epilogue/collective/collective_builder.hpp"

using ElemA = cutlass::half_t;
using ElemB = cutlass::half_t;
using ElemCD = cutlass::half_t;
using Acc  = float;
using TileShape    = cute::Shape<cute::_128, cute::_128, cute::_64>;
using ClusterShape = cute::Shape<cute::_1, cute::_4, cute::_1>;

using CollectiveEpilogue = typename cutlass::epilogue::collective::CollectiveBuilder<
    cutlass::arch::Sm90, cutlass::arch::OpClassTensorOp,
    TileShape, ClusterShape,
    cutlass::epilogue::collective::EpilogueTileAuto,
    Acc, Acc,
    ElemCD, cutlass::layout::RowMajor, 128 / cutlass::sizeof_bits<ElemCD>::value,
    ElemCD, cutlass::layout::RowMajor, 128 / cutlass::sizeof_bits<ElemCD>::value,
    cutlass::epilogue::collective::EpilogueScheduleAuto
  >::CollectiveOp;

using CollectiveMainloop = typename cutlass::gemm::collective::CollectiveBuilder<
    cutlass::arch::Sm90, cutlass::arch::OpClassTensorOp,
    ElemA, cutlass::layout::RowMajor, 128 / cutlass::sizeof_bits<ElemA>::value,
    ElemB, cutlass::layout::ColumnMajor, 128 / cutlass::sizeof_bits<ElemB>::value,
    Acc,
    TileShape, ClusterShape,
    cutlass::gemm::collective::StageCount<3>,
    cutlass::gemm::collective::KernelScheduleAuto
  >::CollectiveOp;

using GemmKernel = cutlass::gemm::kernel::GemmUniversal<
    cute::Shape<int,int,int,int>,
    CollectiveMainloop,
    CollectiveEpilogue
>;
using Gemm = cutlass::gemm::device::GemmUniversalAdapter<GemmKernel>;

// Force the device kernel symbol into the cubin without needing a host main.
auto* _anchor = &cutlass::device_kernel<GemmKernel>;


// ===== COMPILED SASS (sm_90a) =====

	.target	sm_90a

	.elftype	@"ET_EXEC"


//--------------------- .note.nv.tkinfo           --------------------------
	.section	.note.nv.tkinfo,"",@"SHT_NOTE"
	.sectionflags	@"SHF_NOTE_NV_TKINFO"
	.tkinfo
        /*0018*/ 	.word	0x00000002
        /*0030*/ 	.string	""
        /*0030*/ 	.string	"ptxas"
        /*0030*/ 	.string	"Cuda compilation tools, release 13.0, V13.0.88"
        /*0030*/ 	.string	"Build cuda_13.0.r13.0/compiler.36424714_0"
        /*0030*/ 	.string	"-arch sm_90a -m 64 "



//--------------------- .note.nv.cuinfo           --------------------------
	.section	.note.nv.cuinfo,"",@"SHT_NOTE"
	.sectionflags	@"SHF_NOTE_NV_CUINFO"
        /*0018*/ 	.short	0x0002
        /*001a*/ 	.short	0x005a
        /*001c*/ 	.short	0x0082
	.zero		2


//--------------------- .nv.info                  --------------------------
	.section	.nv.info,"",@"SHT_CUDA_INFO"
	.align	4


	//----- nvinfo : EIATTR_REGCOUNT
	.align		4
        /*0000*/ 	.byte	0x04, 0x2f
        /*0002*/ 	.short	(.L_15 - .L_14)
	.align		4
.L_14:
        /*0004*/ 	.word	index@(_ZN7cutlass13device_kernelINS_4gemm6kernel13GemmUniversalIN4cute5tupleIJiiiiEEENS1_10collective13CollectiveMmaINS1_34MainloopSm90TmaGmmaWarpSpecializedILi3ENS5_IJNS4_1CILi1EEENSA_ILi4EEESB_EEENS1_35KernelTmaWarpSpecializedCooperativeEEENS5_IJNSA_ILi128EEESG_NSA_ILi64EEEEEENS_6half_tENS5_IJlSB_lEEESJ_SK_NS4_8TiledMMAINS4_8MMA_AtomIJNS4_4SM904GMMA26MMA_64x128x16_F32F16F16_SSILNSO_5MajorE0ELSQ_0ELNSO_7ScaleInE1ELSR_1EEEEEENS4_6LayoutINS5_IJNSA_ILi2EEESB_SB_EEENS5_IJSB_NSA_ILi0EEESX_EEEEENS5_IJNS4_10UnderscoreES10_S10_EEEEENS4_23SM90_TMA_LOAD_MULTICASTENS4_14ComposedLayoutINS4_7SwizzleILi3ELi4ELi3EEENS4_18smem_ptr_flag_bitsILi16EEENSU_INS5_IJNSA_ILi8EEESH_EEENS5_IJSH_SB_EEEEEEEvNS4_8identityENS4_13SM90_TMA_LOADES1D_vS1E_EENS_8epilogue10collective6detail29Sm90TmaWarpSpecializedAdapterINS1I_15DefaultEpilogueISJ_SK_SK_NS1H_6thread17LinearCombinationISJ_Li1EffLNS1M_9ScaleType4KindE0ELNS_15FloatRoundStyleE2ESJ_EENS1_15EpilogueDefaultEEEEEvvEEEEvNT_6ParamsE)
        /*0008*/ 	.word	0x000000a8


	//----- nvinfo : EIATTR_FRAME_SIZE
	.align		4
.L_15:
        /*000c*/ 	.byte	0x04, 0x11
        /*000e*/ 	.short	(.L_17 - .L_16)
	.align		4
.L_16:
        /*0010*/ 	.word	index@(_ZN7cutlass13device_kernelINS_4gemm6kernel13GemmUniversalIN4cute5tupleIJiiiiEEENS1_10collective13CollectiveMmaINS1_34MainloopSm90TmaGmmaWarpSpecializedILi3ENS5_IJNS4_1CILi1EEENSA_ILi4EEESB_EEENS1_35KernelTmaWarpSpecializedCooperativeEEENS5_IJNSA_ILi128EEESG_NSA_ILi64EEEEEENS_6half_tENS5_IJlSB_lEEESJ_SK_NS4_8TiledMMAINS4_8MMA_AtomIJNS4_4SM904GMMA26MMA_64x128x16_F32F16F16_SSILNSO_5MajorE0ELSQ_0ELNSO_7ScaleInE1ELSR_1EEEEEENS4_6LayoutINS5_IJNSA_ILi2EEESB_SB_EEENS5_IJSB_NSA_ILi0EEESX_EEEEENS5_IJNS4_10UnderscoreES10_S10_EEEEENS4_23SM90_TMA_LOAD_MULTICASTENS4_14ComposedLayoutINS4_7SwizzleILi3ELi4ELi3EEENS4_18smem_ptr_flag_bitsILi16EEENSU_INS5_IJNSA_ILi8EEESH_EEENS5_IJSH_SB_EEEEEEEvNS4_8identityENS4_13SM90_TMA_LOADES1D_vS1E_EENS_8epilogue10collective6detail29Sm90TmaWarpSpecializedAdapterINS1I_15DefaultEpilogueISJ_SK_SK_NS1H_6thread17LinearCombinationISJ_Li1EffLNS1M_9ScaleType4KindE0ELNS_15FloatRoundStyleE2ESJ_EENS1_15EpilogueDefaultEEEEEvvEEEEvNT_6ParamsE)
        /*0014*/ 	.word	0x00000000


	//----- nvinfo : EIATTR_MIN_STACK_SIZE
	.align		4
.L_17:
        /*0018*/ 	.byte	0x04, 0x12
        /*001a*/ 	.short	(.L_19 - .L_18)
	.align		4
.L_18:
        /*001c*/ 	.word	index@(_ZN7cutlass13device_kernelINS_4gemm6kernel13GemmUniversalIN4cute5tupleIJiiiiEEENS1_10collective13CollectiveMmaINS1_34MainloopSm90TmaGmmaWarpSpecializedILi3ENS5_IJNS4_1CILi1EEENSA_ILi4EEESB_EEENS1_35KernelTmaWarpSpecializedCooperativeEEENS5_IJNSA_ILi128EEESG_NSA_ILi64EEEEEENS_6half_tENS5_IJlSB_lEEESJ_SK_NS4_8TiledMMAINS4_8MMA_AtomIJNS4_4SM904GMMA26MMA_64x128x16_F32F16F16_SSILNSO_5MajorE0ELSQ_0ELNSO_7ScaleInE1ELSR_1EEEEEENS4_6LayoutINS5_IJNSA_ILi2EEESB_SB_EEENS5_IJSB_NSA_ILi0EEESX_EEEEENS5_IJNS4_10UnderscoreES10_S10_EEEEENS4_23SM90_TMA_LOAD_MULTICASTENS4_14ComposedLayoutINS4_7SwizzleILi3ELi4ELi3EEENS4_18smem_ptr_flag_bitsILi16EEENSU_INS5_IJNSA_ILi8EEESH_EEENS5_IJSH_SB_EEEEEEEvNS4_8identityENS4_13SM90_TMA_LOADES1D_vS1E_EENS_8epilogue10collective6detail29Sm90TmaWarpSpecializedAdapterINS1I_15DefaultEpilogueISJ_SK_SK_NS1H_6thread17LinearCombinationISJ_Li1EffLNS1M_9ScaleType4KindE0ELNS_15FloatRoundStyleE2ESJ_EENS1_15EpilogueDefaultEEEEEvvEEEEvNT_6ParamsE)
        /*0020*/ 	.word	0x00000000
.L_19:


//--------------------- .nv.compat                --------------------------
	.section	.nv.compat,"",@"SHT_CUDA_COMPAT_INFO"
	.align	4
        /*0000*/ 	.byte	0x02, 0x09, 0x01, 0x00, 0x02, 0x02, 0x04, 0x00, 0x02, 0x05, 0x05, 0x00, 0x03, 0x07, 0x01, 0x01
        /*0010*/ 	.byte	0x02, 0x03, 0x01, 0x00, 0x02, 0x06, 0x01, 0x00, 0x04, 0x0b, 0x08, 0x00, 0x00, 0x00, 0x00, 0x00
        /*0020*/ 	.byte	0x00, 0x00, 0x00, 0x00


//--------------------- .nv.info._ZN7cutlass13device_kernelINS_4gemm6kernel13GemmUniversalIN4cute5tupleIJiiiiEEENS1_10collective13CollectiveMmaINS1_34MainloopSm90TmaGmmaWarpSpecializedILi3ENS5_IJNS4_1CILi1EEENSA_ILi4EEESB_EEENS1_35KernelTmaWarpSpecializedCooperativeEEENS5_IJNSA_ILi128EEESG_NSA_ILi64EEEEEENS_6half_tENS5_IJlSB_lEEESJ_SK_NS4_8TiledMMAINS4_8MMA_AtomIJNS4_4SM904GMMA26MMA_64x128x16_F32F16F16_SSILNSO_5MajorE0ELSQ_0ELNSO_7ScaleInE1ELSR_1EEEEEENS4_6LayoutINS5_IJNSA_ILi2EEESB_SB_EEENS5_IJSB_NSA_ILi0EEESX_EEEEENS5_IJNS4_10UnderscoreES10_S10_EEEEENS4_23SM90_TMA_LOAD_MULTICASTENS4_14ComposedLayoutINS4_7SwizzleILi3ELi4ELi3EEENS4_18smem_ptr_flag_bitsILi16EEENSU_INS5_IJNSA_ILi8EEESH_EEENS5_IJSH_SB_EEEEEEEvNS4_8identityENS4_13SM90_TMA_LOADES1D_vS1E_EENS_8epilogue10collective6detail29Sm90TmaWarpSpecializedAdapterINS1I_15DefaultEpilogueISJ_SK_SK_NS1H_6thread17LinearCombinationISJ_Li1EffLNS1M_9ScaleType4KindE0ELNS_15FloatRoundStyleE2ESJ_EENS1_15EpilogueDefaultEEEEEvvEEEEvNT_6ParamsE --------------------------
	.section	.nv.info._ZN7cutlass13device_kernelINS_4gemm6kernel13GemmUniversalIN4cute5tupleIJiiiiEEENS1_10collective13CollectiveMmaINS1_34MainloopSm90TmaGmmaWarpSpecializedILi3ENS5_IJNS4_1CILi1EEENSA_ILi4EEESB_EEENS1_35KernelTmaWarpSpecializedCooperativeEEENS5_IJNSA_ILi128EEESG_NSA_ILi64EEEEEENS_6half_tENS5_IJlSB_lEEESJ_SK_NS4_8TiledMMAINS4_8MMA_AtomIJNS4_4SM904GMMA26MMA_64x128x16_F32F16F16_SSILNSO_5MajorE0ELSQ_0ELNSO_7ScaleInE1ELSR_1EEEEEENS4_6LayoutINS5_IJNSA_ILi2EEESB_SB_EEENS5_IJSB_NSA_ILi0EEESX_EEEEENS5_IJNS4_10UnderscoreES10_S10_EEEEENS4_23SM90_TMA_LOAD_MULTICASTENS4_14ComposedLayoutINS4_7SwizzleILi3ELi4ELi3EEENS4_18smem_ptr_flag_bitsILi16EEENSU_INS5_IJNSA_ILi8EEESH_EEENS5_IJSH_SB_EEEEEEEvNS4_8identityENS4_13SM90_TMA_LOADES1D_vS1E_EENS_8epilogue10collective6detail29Sm90TmaWarpSpecializedAdapterINS1I_15DefaultEpilogueISJ_SK_SK_NS1H_6thread17LinearCombinationISJ_Li1EffLNS1M_9ScaleType4KindE0ELNS_15FloatRoundStyleE2ESJ_EENS1_15EpilogueDefaultEEEEEvvEEEEvNT_6ParamsE,"",@"SHT_CUDA_INFO"
	.sectionflags	@""
	.align	4


	//----- nvinfo : EIATTR_CUDA_API_VERSION
	.align		4
        /*0000*/ 	.byte	0x04, 0x37
        /*0002*/ 	.short	(.L_21 - .L_20)
.L_20:
        /*0004*/ 	.word	0x00000082


	//----- nvinfo : EIATTR_KPARAM_INFO
	.align		4
.L_21:
        /*0008*/ 	.byte	0x04, 0x17
        /*000a*/ 	.short	(.L_23 - .L_22)
.L_22:
        /*000c*/ 	.word	0x00000000
        /*0010*/ 	.short	0x0000
        /*0012*/ 	.short	0x0070
        /*0014*/ 	.byte	0x00, 0xf0, 0x01, 0x10


	//----- nvinfo : EIATTR_SPARSE_MMA_MASK
	.align		4
.L_23:
        /*0018*/ 	.byte	0x03, 0x50
        /*001a*/ 	.short	0x0000


	//----- nvinfo : EIATTR_MAXREG_COUNT
	.align		4
        /*001c*/ 	.byte	0x03, 0x1b
        /*001e*/ 	.short	0x00a8


	//----- nvinfo : EIATTR_NUM_BARRIERS
	.align		4
        /*0020*/ 	.byte	0x02, 0x4c
        /*0022*/ 	.byte	0x01
	.zero		1


	//----- nvinfo : EIATTR_EXTERNS
	.align		4
        /*0024*/ 	.byte	0x04, 0x0f
        /*0026*/ 	.short	(.L_25 - .L_24)


	//   ....[0]....
	.align		4
.L_24:
        /*0028*/ 	.word	index@(__assertfail)


	//----- nvinfo : EIATTR_MERCURY_ISA_VERSION
	.align		4
.L_25:
        /*002c*/ 	.byte	0x03, 0x5f
        /*002e*/ 	.short	0x0101


	//----- nvinfo : EIATTR_INT_WARP_WIDE_INSTR_OFFSETS
	.align		4
        /*0030*/ 	.byte	0x04, 0x31
        /*0032*/ 	.short	(.L_27 - .L_26)


	//   ....[0]....
.L_26:
        /*0034*/ 	.word	0x00000410


	//   ....[1]....
        /*0038*/ 	.word	0x00000430


	//   ....[2]....
        /*003c*/ 	.word	0x00000600


	//   ....[3]....
        /*0040*/ 	.word	0x00001e70


	//----- nvinfo : EIATTR_COOP_GROUP_MASK_REGIDS
	.align		4
.L_27:
        /*0044*/ 	.byte	0x04, 0x29
        /*0046*/ 	.short	(.L_29 - .L_28)


	//   ....[0]....
.L_28:
        /*0048*/ 	.word	0xffffffff


	//   ....[1]....
        /*004c*/ 	.word	0xffffffff


	//   ....[2]....
        /*0050*/ 	.word	0xffffffff


	//   ....[3]....
        /*0054*/ 	.word	0xffffffff


	//   ....[4]....
        /*0058*/ 	.word	0xffffffff


	//   ....[5]....
        /*005c*/ 	.word	0xffffffff


	//----- nvinfo : EIATTR_COOP_GROUP_INSTR_OFFSETS
	.align		4
.L_29:
        /*0060*/ 	.byte	0x04, 0x28
        /*0062*/ 	.short	(.L_31 - .L_30)


	//   ....[0]....
.L_30:
        /*0064*/ 	.word	0x00000060


	//   ....[1]....
        /*0068*/ 	.word	0x00000070


	//   ....[2]....
        /*006c*/ 	.word	0x00000130


	//   ....[3]....
        /*0070*/ 	.word	0x000002b0


	//   ....[4]....
        /*0074*/ 	.word	0x00000770


	//   ....[5]....
        /*0078*/ 	.word	0x000013f0


	//----- nvinfo : EIATTR_REG_RECONFIG
	.align		4
.L_31:
        /*007c*/ 	.byte	0x01, 0x54
	.zero		2


	//----- nvinfo : EIATTR_SYSCALL_OFFSETS
	.align		4
        /*0080*/ 	.byte	0x04, 0x46
        /*0082*/ 	.short	(.L_33 - .L_32)


	//   ....[0]....
.L_32:
        /*0084*/ 	.word	0x000015e0


	//----- nvinfo : EIATTR_MBARRIER_INSTR_OFFSETS
	.align		4
.L_33:
        /*0088*/ 	.byte	0x04, 0x39
        /*008a*/ 	.short	(.L_35 - .L_34)


	//   ....[0]....
.L_34:
        /*008c*/ 	.word	0x00000230
        /*0090*/ 	.word	0x000000ff
        /*0094*/ 	.word	0x00000000
        /*0098*/ 	.short	0x0100
        /*009a*/ 	.byte	0x08
	.zero		1


	//   ....[1]....
        /*009c*/ 	.word	0x00000240
        /*00a0*/ 	.word	0x000000ff
        /*00a4*/ 	.word	0x00000018
        /*00a8*/ 	.short	0x0100
        /*00aa*/ 	.byte	0x08
	.zero		1


	//   ....[2]....
        /*00ac*/ 	.word	0x00000250
        /*00b0*/ 	.word	0x000000ff
        /*00b4*/ 	.word	0x00000008
        /*00b8*/ 	.short	0x0100
        /*00ba*/ 	.byte	0x08
	.zero		1


	//   ....[3]....
        /*00bc*/ 	.word	0x00000260
        /*00c0*/ 	.word	0x000000ff
        /*00c4*/ 	.word	0x00000020
        /*00c8*/ 	.short	0x0100
        /*00ca*/ 	.byte	0x08
	.zero		1


	//   ....[4]....
        /*00cc*/ 	.word	0x00000270
        /*00d0*/ 	.word	0x000000ff
        /*00d4*/ 	.word	0x00000010
        /*00d8*/ 	.short	0x0100
        /*00da*/ 	.byte	0x08
	.zero		1


	//   ....[5]....
        /*00dc*/ 	.word	0x00000280
        /*00e0*/ 	.word	0x000000ff
        /*00e4*/ 	.word	0x00000028
        /*00e8*/ 	.short	0x0100
        /*00ea*/ 	.byte	0x08
	.zero		1


	//   ....[6]....
        /*00ec*/ 	.word	0x000006a0
        /*00f0*/ 	.word	0x000000ff
        /*00f4*/ 	.word	0x00000040
        /*00f8*/ 	.short	0x0100
        /*00fa*/ 	.byte	0x06
	.zero		1


	//   ....[7]....
        /*00fc*/ 	.word	0x00000720
        /*0100*/ 	.word	0x000000ff
        /*0104*/ 	.word	0x00000048
        /*0108*/ 	.short	0x0100
        /*010a*/ 	.byte	0x06
	.zero		1


	//   ....[8]....
        /*010c*/ 	.word	0x000016a0
        /*0110*/ 	.word	0x00000003
        /*0114*/ 	.word	0x00000000
        /*0118*/ 	.short	0x010a
        /*011a*/ 	.byte	0x3f
	.zero		1


	//   ....[9]....
        /*011c*/ 	.word	0x00001700
        /*0120*/ 	.word	0x00000003
        /*0124*/ 	.word	0x00000000
        /*0128*/ 	.short	0x010a
        /*012a*/ 	.byte	0x3f
	.zero		1


	//   ....[10]....
        /*012c*/ 	.word	0x00001a80
        /*0130*/ 	.word	0x00000005
        /*0134*/ 	.word	0x00000000
        /*0138*/ 	.short	0x010a
        /*013a*/ 	.byte	0x3f
	.zero		1


	//   ....[11]....
        /*013c*/ 	.word	0x00001ac0
        /*0140*/ 	.word	0x00000005
        /*0144*/ 	.word	0x00000000
        /*0148*/ 	.short	0x010a
        /*014a*/ 	.byte	0x3f
	.zero		1


	//   ....[12]....
        /*014c*/ 	.word	0x00001d20
        /*0150*/ 	.word	0x00000004
        /*0154*/ 	.word	0x00000000
        /*0158*/ 	.short	0x0101
        /*015a*/ 	.byte	0x3f
	.zero		1


	//   ....[13]....
        /*015c*/ 	.word	0x00001f10
        /*0160*/ 	.word	0x00000000
        /*0164*/ 	.word	0x00000000
        /*0168*/ 	.short	0x0101
        /*016a*/ 	.byte	0x3f
	.zero		1


	//   ....[14]....
        /*016c*/ 	.word	0x00006fd0
        /*0170*/ 	.word	0x00000017
        /*0174*/ 	.word	0x00000018
        /*0178*/ 	.short	0x010a
        /*017a*/ 	.byte	0x3f
	.zero		1


	//   ....[15]....
        /*017c*/ 	.word	0x00007360
        /*0180*/ 	.word	0x00000006
        /*0184*/ 	.word	0x00000048
        /*0188*/ 	.short	0x0101
        /*018a*/ 	.byte	0x3f
	.zero		1


	//   ....[16]....
        /*018c*/ 	.word	0x00007aa0
        /*0190*/ 	.word	0x00000007
        /*0194*/ 	.word	0x00000000
        /*0198*/ 	.short	0x010a
        /*019a*/ 	.byte	0x3f
	.zero		1


	//   ....[17]....
        /*019c*/ 	.word	0x00007b20
        /*01a0*/ 	.word	0x00000004
        /*01a4*/ 	.word	0x00000000
        /*01a8*/ 	.short	0x010a
        /*01aa*/ 	.byte	0x3f
	.zero		1


	//   ....[18]....
        /*01ac*/ 	.word	0x00007bb0
        /*01b0*/ 	.word	0x00000005
        /*01b4*/ 	.word	0x00000000
        /*01b8*/ 	.short	0x010a
        /*01ba*/ 	.byte	0x3f
	.zero		1


	//   ....[19]....
        /*01bc*/ 	.word	0x00007c10
        /*01c0*/ 	.word	0x00000003
        /*01c4*/ 	.word	0x00000000
        /*01c8*/ 	.short	0x010a
        /*01ca*/ 	.byte	0x3f
	.zero		1


	//   ....[20]....
        /*01cc*/ 	.word	0x00007c60
        /*01d0*/ 	.word	0x00000005
        /*01d4*/ 	.word	0x00000000
        /*01d8*/ 	.short	0x010a
        /*01da*/ 	.byte	0x3f
	.zero		1


	//   ....[21]....
        /*01dc*/ 	.word	0x00007d30
        /*01e0*/ 	.word	0x00000017
        /*01e4*/ 	.word	0x00000018
        /*01e8*/ 	.short	0x010a
        /*01ea*/ 	.byte	0x3f
	.zero		1


	//   ....[22]....
        /*01ec*/ 	.word	0x00007e00
        /*01f0*/ 	.word	0x00000007
        /*01f4*/ 	.word	0x00000000
        /*01f8*/ 	.short	0x010a
        /*01fa*/ 	.byte	0x3f
	.zero		1


	//   ....[23]....
        /*01fc*/ 	.word	0x00007e50
        /*0200*/ 	.word	0x00000004
        /*0204*/ 	.word	0x00000000
        /*0208*/ 	.short	0x010a
        /*020a*/ 	.byte	0x3f
	.zero		1


	//----- nvinfo : EIATTR_NUM_MBARRIERS
	.align		4
.L_35:
        /*020c*/ 	.byte	0x03, 0x38
        /*020e*/ 	.short	0x0008


	//----- nvinfo : EIATTR_EXIT_INSTR_OFFSETS
	.align		4
        /*0210*/ 	.byte	0x04, 0x1c
        /*0212*/ 	.short	(.L_37 - .L_36)


	//   ....[0]....
.L_36:
        /*0214*/ 	.word	0x00000940


	//   ....[1]....
        /*0218*/ 	.word	0x00001150


	//   ....[2]....
        /*021c*/ 	.word	0x00006760


	//   ....[3]....
        /*0220*/ 	.word	0x00006cc0


	//   ....[4]....
        /*0224*/ 	.word	0x00007c00


	//----- nvinfo : EIATTR_MAX_THREADS
	.align		4
.L_37:
        /*0228*/ 	.byte	0x04, 0x05
        /*022a*/ 	.short	(.L_39 - .L_38)
.L_38:
        /*022c*/ 	.word	0x00000180
        /*0230*/ 	.word	0x00000001
        /*0234*/ 	.word	0x00000001


	//----- nvinfo : EIATTR_CRS_STACK_SIZE
	.align		4
.L_39:
        /*0238*/ 	.byte	0x04, 0x1e
        /*023a*/ 	.short	(.L_41 - .L_40)
.L_40:
        /*023c*/ 	.word	0x00000000


	//----- nvinfo : EIATTR_CBANK_PARAM_SIZE
	.align		4
.L_41:
        /*0240*/ 	.byte	0x03, 0x19
        /*0242*/ 	.short	0x0470


	//----- nvinfo : EIATTR_PARAM_CBANK
	.align		4
        /*0244*/ 	.byte	0x04, 0x0a
        /*0246*/ 	.short	(.L_43 - .L_42)
	.align		4
.L_42:
        /*0248*/ 	.word	index@(.nv.constant0._ZN7cutlass13device_kernelINS_4gemm6kernel13GemmUniversalIN4cute5tupleIJiiiiEEENS1_10collective13CollectiveMmaINS1_34MainloopSm90TmaGmmaWarpSpecializedILi3ENS5_IJNS4_1CILi1EEENSA_ILi4EEESB_EEENS1_35KernelTmaWarpSpecializedCooperativeEEENS5_IJNSA_ILi128EEESG_NSA_ILi64EEEEEENS_6half_tENS5_IJlSB_lEEESJ_SK_NS4_8TiledMMAINS4_8MMA_AtomIJNS4_4SM904GMMA26MMA_64x128x16_F32F16F16_SSILNSO_5MajorE0ELSQ_0ELNSO_7ScaleInE1ELSR_1EEEEEENS4_6LayoutINS5_IJNSA_ILi2EEESB_SB_EEENS5_IJSB_NSA_ILi0EEESX_EEEEENS5_IJNS4_10UnderscoreES10_S10_EEEEENS4_23SM90_TMA_LOAD_MULTICASTENS4_14ComposedLayoutINS4_7SwizzleILi3ELi4ELi3EEENS4_18smem_ptr_flag_bitsILi16EEENSU_INS5_IJNSA_ILi8EEESH_EEENS5_IJSH_SB_EEEEEEEvNS4_8identityENS4_13SM90_TMA_LOADES1D_vS1E_EENS_8epilogue10collective6detail29Sm90TmaWarpSpecializedAdapterINS1I_15DefaultEpilogueISJ_SK_SK_NS1H_6thread17LinearCombinationISJ_Li1EffLNS1M_9ScaleType4KindE0ELNS_15FloatRoundStyleE2ESJ_EENS1_15EpilogueDefaultEEEEEvvEEEEvNT_6ParamsE)
        /*024c*/ 	.short	0x0210
        /*024e*/ 	.short	0x0470


	//----- nvinfo : EIATTR_SW_WAR
	.align		4
.L_43:
        /*0250*/ 	.byte	0x04, 0x36
        /*0252*/ 	.short	(.L_45 - .L_44)
.L_44:
        /*0254*/ 	.word	0x00000008
.L_45:


//--------------------- .nv.callgraph             --------------------------
	.section	.nv.callgraph,"",@"SHT_CUDA_CALLGRAPH"
	.align	4
	.sectionentsize	8
	.align		4
        /*0000*/ 	.word	0x00000000
	.align		4
        /*0004*/ 	.word	0xffffffff
	.align		4
        /*0008*/ 	.word	index@(_ZN7cutlass13device_kernelINS_4gemm6kernel13GemmUniversalIN4cute5tupleIJiiiiEEENS1_10collective13CollectiveMmaINS1_34MainloopSm90TmaGmmaWarpSpecializedILi3ENS5_IJNS4_1CILi1EEENSA_ILi4EEESB_EEENS1_35KernelTmaWarpSpecializedCooperativeEEENS5_IJNSA_ILi128EEESG_NSA_ILi64EEEEEENS_6half_tENS5_IJlSB_lEEESJ_SK_NS4_8TiledMMAINS4_8MMA_AtomIJNS4_4SM904GMMA26MMA_64x128x16_F32F16F16_SSILNSO_5MajorE0ELSQ_0ELNSO_7ScaleInE1ELSR_1EEEEEENS4_6LayoutINS5_IJNSA_ILi2EEESB_SB_EEENS5_IJSB_NSA_ILi0EEESX_EEEEENS5_IJNS4_10UnderscoreES10_S10_EEEEENS4_23SM90_TMA_LOAD_MULTICASTENS4_14ComposedLayoutINS4_7SwizzleILi3ELi4ELi3EEENS4_18smem_ptr_flag_bitsILi16EEENSU_INS5_IJNSA_ILi8EEESH_EEENS5_IJSH_SB_EEEEEEEvNS4_8identityENS4_13SM90_TMA_LOADES1D_vS1E_EENS_8epilogue10collective6detail29Sm90TmaWarpSpecializedAdapterINS1I_15DefaultEpilogueISJ_SK_SK_NS1H_6thread17LinearCombinationISJ_Li1EffLNS1M_9ScaleType4KindE0ELNS_15FloatRoundStyleE2ESJ_EENS1_15EpilogueDefaultEEEEEvvEEEEvNT_6ParamsE)
	.align		4
        /*000c*/ 	.word	index@(__assertfail)
	.align		4
        /*0010*/ 	.word	0x00000000
	.align		4
        /*0014*/ 	.word	0xfffffffe
	.align		4
        /*0018*/ 	.word	0x00000000
	.align		4
        /*001c*/ 	.word	0xfffffffd
	.align		4
        /*0020*/ 	.word	0x00000000
	.align		4
        /*0024*/ 	.word	0xfffffffc


//--------------------- .nv.constant4             --------------------------
	.section	.nv.constant4,"a",@progbits
	.align	8
	.align		8
.nv.constant4:
        /*0000*/ 	.dword	__assertfail
	.align		8
        /*0008*/ 	.dword	__unnamed_1
	.align		8
        /*0010*/ 	.dword	_ZN40_INTERNAL_a82c5070_4_k_cu_98489cff_237894cuda3std3__45__cpo5beginE
	.align		8
        /*0018*/ 	.dword	_ZN40_INTERNAL_a82c5070_4_k_cu_98489cff_237894cuda3std3__45__cpo3endE
	.align		8
        /*0020*/ 	.dword	_ZN40_INTERNAL_a82c5070_4_k_cu_98489cff_237894cuda3std3__45__cpo6cbeginE
	.align		8
        /*0028*/ 	.dword	_ZN40_INTERNAL_a82c5070_4_k_cu_98489cff_237894cuda3std3__45__cpo4cendE
	.align		8
        /*0030*/ 	.dword	_ZN40_INTERNAL_a82c5070_4_k_cu_98489cff_237894cuda3std3__442_GLOBAL__N__a82c5070_4_k_cu_98489cff_237896ignoreE
	.align		8
        /*0038*/ 	.dword	_ZN40_INTERNAL_a82c5070_4_k_cu_98489cff_237894cuda3std3__419piecewise_constructE
	.align		8
        /*0040*/ 	.dword	_ZN40_INTERNAL_a82c5070_4_k_cu_98489cff_237894cuda3std3__48in_placeE
	.align		8
        /*0048*/ 	.dword	_ZN40_INTERNAL_a82c5070_4_k_cu_98489cff_237894cuda3std6ranges3__45__cpo4swapE
	.align		8
        /*0050*/ 	.dword	_ZN40_INTERNAL_a82c5070_4_k_cu_98489cff_237894cuda3std6ranges3__45__cpo9iter_moveE
	.align		8
        /*0058*/ 	.dword	_ZN40_INTERNAL_a82c5070_4_k_cu_98489cff_237894cute7productE
	.align		8
        /*0060*/ 	.dword	_ZN40_INTERNAL_a82c5070_4_k_cu_98489cff_237894cute1_E
	.align		8
        /*0068*/ 	.dword	$str$22
	.align		8
        /*0070*/ 	.dword	$str$23


//--------------------- .text._ZN7cutlass13device_kernelINS_4gemm6kernel13GemmUniversalIN4cute5tupleIJiiiiEEENS1_10collective13CollectiveMmaINS1_34MainloopSm90TmaGmmaWarpSpecializedILi3ENS5_IJNS4_1CILi1EEENSA_ILi4EEESB_EEENS1_35KernelTmaWarpSpecializedCooperativeEEENS5_IJNSA_ILi128EEESG_NSA_ILi64EEEEEENS_6half_tENS5_IJlSB_lEEESJ_SK_NS4_8TiledMMAINS4_8MMA_AtomIJNS4_4SM904GMMA26MMA_64x128x16_F32F16F16_SSILNSO_5MajorE0ELSQ_0ELNSO_7ScaleInE1ELSR_1EEEEEENS4_6LayoutINS5_IJNSA_ILi2EEESB_SB_EEENS5_IJSB_NSA_ILi0EEESX_EEEEENS5_IJNS4_10UnderscoreES10_S10_EEEEENS4_23SM90_TMA_LOAD_MULTICASTENS4_14ComposedLayoutINS4_7SwizzleILi3ELi4ELi3EEENS4_18smem_ptr_flag_bitsILi16EEENSU_INS5_IJNSA_ILi8EEESH_EEENS5_IJSH_SB_EEEEEEEvNS4_8identityENS4_13SM90_TMA_LOADES1D_vS1E_EENS_8epilogue10collective6detail29Sm90TmaWarpSpecializedAdapterINS1I_15DefaultEpilogueISJ_SK_SK_NS1H_6thread17LinearCombinationISJ_Li1EffLNS1M_9ScaleType4KindE0ELNS_15FloatRoundStyleE2ESJ_EENS1_15EpilogueDefaultEEEEEvvEEEEvNT_6ParamsE --------------------------
	.section	.text._ZN7cutlass13device_kernelINS_4gemm6kernel13GemmUniversalIN4cute5tupleIJiiiiEEENS1_10collective13CollectiveMmaINS1_34MainloopSm90TmaGmmaWarpSpecializedILi3ENS5_IJNS4_1CILi1EEENSA_ILi4EEESB_EEENS1_35KernelTmaWarpSpecializedCooperativeEEENS5_IJNSA_ILi128EEESG_NSA_ILi64EEEEEENS_6half_tENS5_IJlSB_lEEESJ_SK_NS4_8TiledMMAINS4_8MMA_AtomIJNS4_4SM904GMMA26MMA_64x128x16_F32F16F16_SSILNSO_5MajorE0ELSQ_0ELNSO_7ScaleInE1ELSR_1EEEEEENS4_6LayoutINS5_IJNSA_ILi2EEESB_SB_EEENS5_IJSB_NSA_ILi0EEESX_EEEEENS5_IJNS4_10UnderscoreES10_S10_EEEEENS4_23SM90_TMA_LOAD_MULTICASTENS4_14ComposedLayoutINS4_7SwizzleILi3ELi4ELi3EEENS4_18smem_ptr_flag_bitsILi16EEENSU_INS5_IJNSA_ILi8EEESH_EEENS5_IJSH_SB_EEEEEEEvNS4_8identityENS4_13SM90_TMA_LOADES1D_vS1E_EENS_8epilogue10collective6detail29Sm90TmaWarpSpecializedAdapterINS1I_15DefaultEpilogueISJ_SK_SK_NS1H_6thread17LinearCombinationISJ_Li1EffLNS1M_9ScaleType4KindE0ELNS_15FloatRoundStyleE2ESJ_EENS1_15EpilogueDefaultEEEEEvvEEEEvNT_6ParamsE,"ax",@progbits
	.align	128
.text._ZN7cutlass13device_kernelINS_4gemm6kernel13GemmUniversalIN4cute5tupleIJiiiiEEENS1_10collective13CollectiveMmaINS1_34MainloopSm90TmaGmmaWarpSpecializedILi3ENS5_IJNS4_1CILi1EEENSA_ILi4EEESB_EEENS1_35KernelTmaWarpSpecializedCooperativeEEENS5_IJNSA_ILi128EEESG_NSA_ILi64EEEEEENS_6half_tENS5_IJlSB_lEEESJ_SK_NS4_8TiledMMAINS4_8MMA_AtomIJNS4_4SM904GMMA26MMA_64x128x16_F32F16F16_SSILNSO_5MajorE0ELSQ_0ELNSO_7ScaleInE1ELSR_1EEEEEENS4_6LayoutINS5_IJNSA_ILi2EEESB_SB_EEENS5_IJSB_NSA_ILi0EEESX_EEEEENS5_IJNS4_10UnderscoreES10_S10_EEEEENS4_23SM90_TMA_LOAD_MULTICASTENS4_14ComposedLayoutINS4_7SwizzleILi3ELi4ELi3EEENS4_18smem_ptr_flag_bitsILi16EEENSU_INS5_IJNSA_ILi8EEESH_EEENS5_IJSH_SB_EEEEEEEvNS4_8identityENS4_13SM90_TMA_LOADES1D_vS1E_EENS_8epilogue10collective6detail29Sm90TmaWarpSpecializedAdapterINS1I_15DefaultEpilogueISJ_SK_SK_NS1H_6thread17LinearCombinationISJ_Li1EffLNS1M_9ScaleType4KindE0ELNS_15FloatRoundStyleE2ESJ_EENS1_15EpilogueDefaultEEEEEvvEEEEvNT_6ParamsE:
        .type           _ZN7cutlass13device_kernelINS_4gemm6kernel13GemmUniversalIN4cute5tupleIJiiiiEEENS1_10collective13CollectiveMmaINS1_34MainloopSm90TmaGmmaWarpSpecializedILi3ENS5_IJNS4_1CILi1EEENSA_ILi4EEESB_EEENS1_35KernelTmaWarpSpecializedCooperativeEEENS5_IJNSA_ILi128EEESG_NSA_ILi64EEEEEENS_6half_tENS5_IJlSB_lEEESJ_SK_NS4_8TiledMMAINS4_8MMA_AtomIJNS4_4SM904GMMA26MMA_64x128x16_F32F16F16_SSILNSO_5MajorE0ELSQ_0ELNSO_7ScaleInE1ELSR_1EEEEEENS4_6LayoutINS5_IJNSA_ILi2EEESB_SB_EEENS5_IJSB_NSA_ILi0EEESX_EEEEENS5_IJNS4_10UnderscoreES10_S10_EEEEENS4_23SM90_TMA_LOAD_MULTICASTENS4_14ComposedLayoutINS4_7SwizzleILi3ELi4ELi3EEENS4_18smem_ptr_flag_bitsILi16EEENSU_INS5_IJNSA_ILi8EEESH_EEENS5_IJSH_SB_EEEEEEEvNS4_8identityENS4_13SM90_TMA_LOADES1D_vS1E_EENS_8epilogue10collective6detail29Sm90TmaWarpSpecializedAdapterINS1I_15DefaultEpilogueISJ_SK_SK_NS1H_6thread17LinearCombinationISJ_Li1EffLNS1M_9ScaleType4KindE0ELNS_15FloatRoundStyleE2ESJ_EENS1_15EpilogueDefaultEEEEEvvEEEEvNT_6ParamsE,@function
        .size           _ZN7cutlass13device_kernelINS_4gemm6kernel13GemmUniversalIN4cute5tupleIJiiiiEEENS1_10collective13CollectiveMmaINS1_34MainloopSm90TmaGmmaWarpSpecializedILi3ENS5_IJNS4_1CILi1EEENSA_ILi4EEESB_EEENS1_35KernelTmaWarpSpecializedCooperativeEEENS5_IJNSA_ILi128EEESG_NSA_ILi64EEEEEENS_6half_tENS5_IJlSB_lEEESJ_SK_NS4_8TiledMMAINS4_8MMA_AtomIJNS4_4SM904GMMA26MMA_64x128x16_F32F16F16_SSILNSO_5MajorE0ELSQ_0ELNSO_7ScaleInE1ELSR_1EEEEEENS4_6LayoutINS5_IJNSA_ILi2EEESB_SB_EEENS5_IJSB_NSA_ILi0EEESX_EEEEENS5_IJNS4_10UnderscoreES10_S10_EEEEENS4_23SM90_TMA_LOAD_MULTICASTENS4_14ComposedLayoutINS4_7SwizzleILi3ELi4ELi3EEENS4_18smem_ptr_flag_bitsILi16EEENSU_INS5_IJNSA_ILi8EEESH_EEENS5_IJSH_SB_EEEEEEEvNS4_8identityENS4_13SM90_TMA_LOADES1D_vS1E_EENS_8epilogue10collective6detail29Sm90TmaWarpSpecializedAdapterINS1I_15DefaultEpilogueISJ_SK_SK_NS1H_6thread17LinearCombinationISJ_Li1EffLNS1M_9ScaleType4KindE0ELNS_15FloatRoundStyleE2ESJ_EENS1_15EpilogueDefaultEEEEEvvEEEEvNT_6ParamsE,(.L_x_195 - _ZN7cutlass13device_kernelINS_4gemm6kernel13GemmUniversalIN4cute5tupleIJiiiiEEENS1_10collective13CollectiveMmaINS1_34MainloopSm90TmaGmmaWarpSpecializedILi3ENS5_IJNS4_1CILi1EEENSA_ILi4EEESB_EEENS1_35KernelTmaWarpSpecializedCooperativeEEENS5_IJNSA_ILi128EEESG_NSA_ILi64EEEEEENS_6half_tENS5_IJlSB_lEEESJ_SK_NS4_8TiledMMAINS4_8MMA_AtomIJNS4_4SM904GMMA26MMA_64x128x16_F32F16F16_SSILNSO_5MajorE0ELSQ_0ELNSO_7ScaleInE1ELSR_1EEEEEENS4_6LayoutINS5_IJNSA_ILi2EEESB_SB_EEENS5_IJSB_NSA_ILi0EEESX_EEEEENS5_IJNS4_10UnderscoreES10_S10_EEEEENS4_23SM90_TMA_LOAD_MULTICASTENS4_14ComposedLayoutINS4_7SwizzleILi3ELi4ELi3EEENS4_18smem_ptr_flag_bitsILi16EEENSU_INS5_IJNSA_ILi8EEESH_EEENS5_IJSH_SB_EEEEEEEvNS4_8identityENS4_13SM90_TMA_LOADES1D_vS1E_EENS_8epilogue10collective6detail29Sm90TmaWarpSpecializedAdapterINS1I_15DefaultEpilogueISJ_SK_SK_NS1H_6thread17LinearCombinationISJ_Li1EffLNS1M_9ScaleType4KindE0ELNS_15FloatRoundStyleE2ESJ_EENS1_15EpilogueDefaultEEEEEvvEEEEvNT_6ParamsE)
        .other          _ZN7cutlass13device_kernelINS_4gemm6kernel13GemmUniversalIN4cute5tupleIJiiiiEEENS1_10collective13CollectiveMmaINS1_34MainloopSm90TmaGmmaWarpSpecializedILi3ENS5_IJNS4_1CILi1EEENSA_ILi4EEESB_EEENS1_35KernelTmaWarpSpecializedCooperativeEEENS5_IJNSA_ILi128EEESG_NSA_ILi64EEEEEENS_6half_tENS5_IJlSB_lEEESJ_SK_NS4_8TiledMMAINS4_8MMA_AtomIJNS4_4SM904GMMA26MMA_64x128x16_F32F16F16_SSILNSO_5MajorE0ELSQ_0ELNSO_7ScaleInE1ELSR_1EEEEEENS4_6LayoutINS5_IJNSA_ILi2EEESB_SB_EEENS5_IJSB_NSA_ILi0EEESX_EEEEENS5_IJNS4_10UnderscoreES10_S10_EEEEENS4_23SM90_TMA_LOAD_MULTICASTENS4_14ComposedLayoutINS4_7SwizzleILi3ELi4ELi3EEENS4_18smem_ptr_flag_bitsILi16EEENSU_INS5_IJNSA_ILi8EEESH_EEENS5_IJSH_SB_EEEEEEEvNS4_8identityENS4_13SM90_TMA_LOADES1D_vS1E_EENS_8epilogue10collective6detail29Sm90TmaWarpSpecializedAdapterINS1I_15DefaultEpilogueISJ_SK_SK_NS1H_6thread17LinearCombinationISJ_Li1EffLNS1M_9ScaleType4KindE0ELNS_15FloatRoundStyleE2ESJ_EENS1_15EpilogueDefaultEEEEEvvEEEEvNT_6ParamsE,@"STO_CUDA_ENTRY STV_DEFAULT"
_ZN7cutlass13device_kernelINS_4gemm6kernel13GemmUniversalIN4cute5tupleIJiiiiEEENS1_10collective13CollectiveMmaINS1_34MainloopSm90TmaGmmaWarpSpecializedILi3ENS5_IJNS4_1CILi1EEENSA_ILi4EEESB_EEENS1_35KernelTmaWarpSpecializedCooperativeEEENS5_IJNSA_ILi128EEESG_NSA_ILi64EEEEEENS_6half_tENS5_IJlSB_lEEESJ_SK_NS4_8TiledMMAINS4_8MMA_AtomIJNS4_4SM904GMMA26MMA_64x128x16_F32F16F16_SSILNSO_5MajorE0ELSQ_0ELNSO_7ScaleInE1ELSR_1EEEEEENS4_6LayoutINS5_IJNSA_ILi2EEESB_SB_EEENS5_IJSB_NSA_ILi0EEESX_EEEEENS5_IJNS4_10UnderscoreES10_S10_EEEEENS4_23SM90_TMA_LOAD_MULTICASTENS4_14ComposedLayoutINS4_7SwizzleILi3ELi4ELi3EEENS4_18smem_ptr_flag_bitsILi16EEENSU_INS5_IJNSA_ILi8EEESH_EEENS5_IJSH_SB_EEEEEEEvNS4_8identityENS4_13SM90_TMA_LOADES1D_vS1E_EENS_8epilogue10collective6detail29Sm90TmaWarpSpecializedAdapterINS1I_15DefaultEpilogueISJ_SK_SK_NS1H_6thread17LinearCombinationISJ_Li1EffLNS1M_9ScaleType4KindE0ELNS_15FloatRoundStyleE2ESJ_EENS1_15EpilogueDefaultEEEEEvvEEEEvNT_6ParamsE:
[----:B------:R-:W0:Y:S01]  /*0000*/  LDC R1, c[0x0][0x28] ;  /* 0x00000a00ff017b82 */ /* 0x000e220000000800 */
[----:B------:R-:W1:Y:S01]  /*0010*/  S2R R94, SR_TID.X ;  /* 0x00000000005e7919 */ /* 0x000e620000002100 */
[----:B------:R-:W-:Y:S01]  /*0020*/  ELECT P0, URZ, PT ;  /* 0x00000000003f782f */ /* 0x000fe20003800000 */
[----:B------:R-:W-:Y:S01]  /*0030*/  BSSY B0, `(.L_x_0) ;  /* 0x000000f000007945 */ /* 0x000fe20003800000 */
[--C-:B-1----:R-:W-:Y:S02]  /*0040*/  SHF.R.U32.HI R0, RZ, 0x5, R94.reuse ;  /* 0x00000005ff007819 */ /* 0x102fe4000001165e */
[----:B------:R-:W-:-:S03]  /*0050*/  SHF.R.U32.HI R6, RZ, 0x7, R94 ;  /* 0x00000007ff067819 */ /* 0x000fc6000001165e */
[----:B------:R-:W1:Y:S04]  /*0060*/  SHFL.IDX PT, R3, R0, RZ, 0x1f ;  /* 0x00001fff00037589 */ /* 0x000e6800000e0000 */
[----:B------:R2:W3:Y:S01]  /*0070*/  SHFL.IDX PT, R2, R6, RZ, 0x1f ;  /* 0x00001fff06027589 */ /* 0x0004e200000e0000 */
[----:B-1----:R-:W-:-:S13]  /*0080*/  ISETP.NE.OR P0, PT, R3, RZ, !P0 ;  /* 0x000000ff0300720c */ /* 0x002fda0004705670 */
[----:B0-23--:R-:W-:Y:S05]  /*0090*/  @P0 BRA `(.L_x_1) ;  /* 0x0000000000200947 */ /* 0x00dfea0003800000 */
[----:B------:R-:W-:Y:S02]  /*00a0*/  ULDC.64 UR4, c[0x0][0x198] ;  /* 0x0000660000047ab9 */ /* 0x000fe40000000a00 */
[----:B------:R-:W-:Y:S02]  /*00b0*/  UIADD3 UR6, UP0, UR4, 0xf0, URZ ;  /* 0x000000f004067890 */ /* 0x000fe4000ff1e03f */
[----:B------:R-:W-:Y:S02]  /*00c0*/  UIADD3 UR4, UP1, UR4, 0x1f0, URZ ;  /* 0x000001f004047890 */ /* 0x000fe4000ff3e03f */
[----:B------:R-:W-:Y:S02]  /*00d0*/  UIADD3.X UR7, URZ, UR5, URZ, UP0, !UPT ;  /* 0x000000053f077290 */ /* 0x000fe400087fe43f */
[----:B------:R-:W-:-:S07]  /*00e0*/  UIADD3.X UR5, URZ, UR5, URZ, UP1, !UPT ;  /* 0x000000053f057290 */ /* 0x000fce0008ffe43f */
[----:B------:R0:W-:Y:S02]  /*00f0*/  UTMACCTL.PF [UR6] ;  /* 0x00000000060079b9 */ /* 0x0001e40008040000 */
[----:B------:R0:W-:Y:S02]  /*0100*/  UTMACCTL.PF [UR4] ;  /* 0x00000000040079b9 */ /* 0x0001e40008040000 */
[----:B0-----:R-:W-:Y:S01]  /*0110*/  NOP ;  /* 0x0000000000007918 */ /* 0x001fe20000000000 */
.L_x_1:
[----:B------:R-:W-:Y:S05]  /*0120*/  BSYNC B0 ;  /* 0x0000000000007941 */ /* 0x000fea0003800000 */
.L_x_0:
[----:B------:R-:W0:Y:S02]  /*0130*/  SHFL.IDX PT, R5, R0, RZ, 0x1f ;  /* 0x00001fff00057589 */ /* 0x000e2400000e0000 */
[----:B0-----:R-:W-:-:S13]  /*0140*/  ISETP.NE.AND P0, PT, R5, RZ, PT ;  /* 0x000000ff0500720c */ /* 0x001fda0003f05270 */
[----:B------:R-:W-:Y:S05]  /*0150*/  @P0 BRA `(.L_x_2) ;  /* 0x0000000000500947 */ /* 0x000fea0003800000 */
[----:B------:R-:W0:Y:S01]  /*0160*/  S2UR UR8, SR_CgaCtaId ;  /* 0x00000000000879c3 */ /* 0x000e220000008800 */
[----:B------:R-:W-:Y:S01]  /*0170*/  UMOV UR4, 0x400 ;  /* 0x0000040000047882 */ /* 0x000fe20000000000 */
[----:B------:R-:W-:Y:S01]  /*0180*/  UMOV UR5, 0x1 ;  /* 0x0000000100057882 */ /* 0x000fe20000000000 */
[----:B------:R-:W-:Y:S01]  /*0190*/  UMOV UR6, 0x8 ;  /* 0x0000000800067882 */ /* 0x000fe20000000000 */
[----:B------:R-:W-:Y:S01]  /*01a0*/  ELECT P0, URZ, PT ;  /* 0x00000000003f782f */ /* 0x000fe20003800000 */
[----:B------:R-:W-:-:S04]  /*01b0*/  UIADD3 UR6, -UR6, 0x100000, URZ ;  /* 0x0010000006067890 */ /* 0x000fc8000fffe13f */
[----:B------:R-:W-:Y:S02]  /*01c0*/  USHF.L.U32 UR7, UR6, 0xb, URZ ;  /* 0x0000000b06077899 */ /* 0x000fe4000800063f */
[----:B------:R-:W-:Y:S02]  /*01d0*/  USHF.L.U32 UR6, UR6, 0x1, URZ ;  /* 0x0000000106067899 */ /* 0x000fe4000800063f */
[----:B0-----:R-:W-:Y:S02]  /*01e0*/  ULEA UR8, UR8, UR4, 0x18 ;  /* 0x0000000408087291 */ /* 0x001fe4000f8ec03f */
[----:B------:R-:W-:-:S04]  /*01f0*/  UIADD3 UR4, -UR5, 0x100000, URZ ;  /* 0x0010000005047890 */ /* 0x000fc8000fffe13f */
[----:B------:R-:W-:Y:S02]  /*0200*/  USHF.L.U32 UR5, UR4, 0xb, URZ ;  /* 0x0000000b04057899 */ /* 0x000fe4000800063f */
[----:B------:R-:W-:Y:S01]  /*0210*/  USHF.L.U32 UR4, UR4, 0x1, URZ ;  /* 0x0000000104047899 */ /* 0x000fe2000800063f */
[----:B------:R-:W0:Y:S11]  /*0220*/  FENCE.VIEW.ASYNC.S ;  /* 0x00000000000073c6 */ /* 0x000e360000000000 */
[----:B0-----:R0:W1:Y:S01]  /*0230*/  SYNCS.EXCH.64 URZ, [UR8], UR4 ;  /* 0x00000004083f75b2 */ /* 0x0010620008000100 */
[----:B------:R0:W2:Y:S01]  /*0240*/  SYNCS.EXCH.64 URZ, [UR8+0x18], UR6 ;  /* 0x00001806083f75b2 */ /* 0x0000a20008000100 */
[----:B------:R0:W3:Y:S01]  /*0250*/  SYNCS.EXCH.64 URZ, [UR8+0x8], UR4 ;  /* 0x00000804083f75b2 */ /* 0x0000e20008000100 */
[----:B------:R0:W4:Y:S01]  /*0260*/  SYNCS.EXCH.64 URZ, [UR8+0x20], UR6 ;  /* 0x00002006083f75b2 */ /* 0x0001220008000100 */
[----:B------:R0:W0:Y:S01]  /*0270*/  SYNCS.EXCH.64 URZ, [UR8+0x10], UR4 ;  /* 0x00001004083f75b2 */ /* 0x0000220008000100 */
[----:B------:R0:W0:Y:S01]  /*0280*/  SYNCS.EXCH.64 URZ, [UR8+0x28], UR6 ;  /* 0x00002806083f75b2 */ /* 0x0000220008000100 */
[----:B------:R-:W-:Y:S01]  /*0290*/  NOP ;  /* 0x0000000000007918 */ /* 0x000fe20000000000 */
.L_x_2:
[----:B------:R-:W-:Y:S01]  /*02a0*/  SHF.R.S32.HI R7, RZ, 0x1f, R94 ;  /* 0x0000001fff077819 */ /* 0x000fe2000001145e */
[----:B------:R-:W5:Y:S01]  /*02b0*/  SHFL.IDX PT, R0, R0, RZ, 0x1f ;  /* 0x00001fff00007589 */ /* 0x000f6200000e0000 */
[----:B0-----:R-:W0:Y:S01]  /*02c0*/  S2UR UR8, SR_CTAID.X ;  /* 0x00000000000879c3 */ /* 0x001e220000002500 */
[----:B------:R-:W-:Y:S02]  /*02d0*/  ELECT P0, URZ, PT ;  /* 0x00000000003f782f */ /* 0x000fe40003800000 */
[----:B------:R-:W-:Y:S01]  /*02e0*/  LEA.HI R7, R7, R94, RZ, 0x7 ;  /* 0x0000005e07077211 */ /* 0x000fe200078f38ff */
[----:B------:R-:W1:Y:S01]  /*02f0*/  S2R R4, SR_CTAID.Y ;  /* 0x0000000000047919 */ /* 0x000e620000002600 */
[----:B------:R-:W-:Y:S01]  /*0300*/  ULDC UR4, c[0x0][0x154] ;  /* 0x0000550000047ab9 */ /* 0x000fe20000000800 */
[----:B------:R-:W-:Y:S01]  /*0310*/  NOP ;  /* 0x0000000000007918 */ /* 0x000fe20000000000 */
[----:B------:R-:W-:Y:S01]  /*0320*/  LOP3.LUT R7, R7, 0xffffff80, RZ, 0xc0, !PT ;  /* 0xffffff8007077812 */ /* 0x000fe200078ec0ff */
[----:B------:R-:W-:Y:S01]  /*0330*/  NOP ;  /* 0x0000000000007918 */ /* 0x000fe20000000000 */
[----:B------:R-:W2:Y:S03]  /*0340*/  LDC R14, c[0x0][0x140] ;  /* 0x00005000ff0e7b82 */ /* 0x000ea60000000800 */
[----:B------:R-:W-:-:S05]  /*0350*/  IMAD.IADD R7, R94, 0x1, -R7 ;  /* 0x000000015e077824 */ /* 0x000fca00078e0a07 */
[----:B------:R-:W-:Y:S01]  /*0360*/  SHF.R.S32.HI R8, RZ, 0x1f, R7 ;  /* 0x0000001fff087819 */ /* 0x000fe20000011407 */
[----:B------:R-:W3:Y:S01]  /*0370*/  LDC R12, c[0x0][0x144] ;  /* 0x00005100ff0c7b82 */ /* 0x000ee20000000800 */
[----:B------:R-:W-:Y:S02]  /*0380*/  LOP3.LUT P2, RZ, R7, 0x7, RZ, 0xc0, !PT ;  /* 0x0000000707ff7812 */ /* 0x000fe4000784c0ff */
[----:B------:R-:W-:Y:S02]  /*0390*/  LEA.HI R8, R8, R7, RZ, 0x3 ;  /* 0x0000000708087211 */ /* 0x000fe400078f18ff */
[----:B-----5:R-:W-:Y:S02]  /*03a0*/  ISETP.NE.OR P0, PT, R0, RZ, !P0 ;  /* 0x000000ff0000720c */ /* 0x020fe40004705670 */
[--C-:B------:R-:W-:Y:S02]  /*03b0*/  SHF.R.S32.HI R0, RZ, 0x3, R8.reuse ;  /* 0x00000003ff007819 */ /* 0x100fe40000011408 */
[----:B------:R-:W-:-:S02]  /*03c0*/  SHF.R.S32.HI R9, RZ, 0x1f, R8 ;  /* 0x0000001fff097819 */ /* 0x000fc40000011408 */
[----:B------:R-:W-:Y:S02]  /*03d0*/  SHF.R.S32.HI R8, RZ, 0x1f, R5 ;  /* 0x0000001fff087819 */ /* 0x000fe40000011405 */
[----:B------:R-:W-:Y:S02]  /*03e0*/  LEA.HI R9, R9, R0, RZ, 0x2 ;  /* 0x0000000009097211 */ /* 0x000fe400078f10ff */
[----:B------:R-:W-:Y:S02]  /*03f0*/  LEA.HI R8, R8, R5, RZ, 0x2 ;  /* 0x0000000508087211 */ /* 0x000fe400078f10ff */
[----:B-1----:R-:W-:Y:S01]  /*0400*/  I2FP.F32.U32 R11, R4 ;  /* 0x00000004000b7245 */ /* 0x002fe20000201000 */
[----:B------:R-:W-:Y:S01]  /*0410*/  VOTEU.ALL UP0, P0 ;  /* 0x00000000003f7886 */ /* 0x000fe20000000000 */
[----:B------:R-:W-:Y:S01]  /*0420*/  LOP3.LUT R10, R8, 0x3ffffffc, RZ, 0xc0, !PT ;  /* 0x3ffffffc080a7812 */ /* 0x000fe200078ec0ff */
[----:B------:R-:W-:Y:S01]  /*0430*/  VOTEU.ALL UP1, P0 ;  /* 0x00000000003f7886 */ /* 0x000fe20000020000 */
[----:B------:R-:W-:Y:S01]  /*0440*/  LOP3.LUT R9, R9, 0xfffffffc, RZ, 0xc0, !PT ;  /* 0xfffffffc09097812 */ /* 0x000fe200078ec0ff */
[----:B------:R-:W-:Y:S01]  /*0450*/  FMUL R13, R11, UR4 ;  /* 0x000000040b0d7c20 */ /* 0x000fe20008400000 */
[----:B------:R-:W1:Y:S01]  /*0460*/  @!UP0 S2UR UR7, SR_CgaCtaId ;  /* 0x00000000000789c3 */ /* 0x000e620000008800 */
[----:B------:R-:W-:Y:S01]  /*0470*/  IMAD.IADD R11, R5, 0x1, -R10 ;  /* 0x00000001050b7824 */ /* 0x000fe200078e0a0a */
[----:B0-----:R-:W-:Y:S01]  /*0480*/  I2FP.F32.U32 R10, UR8 ;  /* 0x00000008000a7c45 */ /* 0x001fe20008201000 */
[----:B------:R-:W-:Y:S01]  /*0490*/  IMAD.IADD R8, R0, 0x1, -R9 ;  /* 0x0000000100087824 */ /* 0x000fe200078e0a09 */
[----:B------:R-:W-:Y:S01]  /*04a0*/  ULDC UR4, c[0x0][0x150] ;  /* 0x0000540000047ab9 */ /* 0x000fe20000000800 */
[----:B------:R-:W0:Y:S01]  /*04b0*/  F2I.U32.TRUNC.NTZ R13, R13 ;  /* 0x0000000d000d7305 */ /* 0x000e22000020f000 */
[----:B------:R-:W-:Y:S01]  /*04c0*/  SHF.R.S32.HI R0, RZ, 0x1f, R3 ;  /* 0x0000001fff007819 */ /* 0x000fe20000011403 */
[----:B------:R-:W-:Y:S01]  /*04d0*/  FMUL R10, R10, UR4 ;  /* 0x000000040a0a7c20 */ /* 0x000fe20008400000 */
[----:B------:R-:W5:Y:S01]  /*04e0*/  LDC R9, c[0x0][0x148] ;  /* 0x00005200ff097b82 */ /* 0x000f620000000800 */
[----:B------:R-:W-:Y:S01]  /*04f0*/  IMAD R8, R11, 0x4, R8 ;  /* 0x000000040b087824 */ /* 0x000fe200078e0208 */
[----:B------:R-:W-:Y:S01]  /*0500*/  LEA.HI R0, R0, R3, RZ, 0x2 ;  /* 0x0000000300007211 */ /* 0x000fe200078f10ff */
[----:B------:R-:W-:Y:S01]  /*0510*/  UMOV UR4, 0x20 ;  /* 0x0000002000047882 */ /* 0x000fe20000000000 */
[----:B------:R-:W-:Y:S01]  /*0520*/  @!UP0 UMOV UR6, 0x400 ;  /* 0x0000040000068882 */ /* 0x000fe20000000000 */
[----:B------:R-:W4:Y:S01]  /*0530*/  F2I.U32.TRUNC.NTZ R10, R10 ;  /* 0x0000000a000a7305 */ /* 0x000f22000020f000 */
[----:B------:R-:W-:Y:S01]  /*0540*/  LOP3.LUT R0, R0, 0xfffffffc, RZ, 0xc0, !PT ;  /* 0xfffffffc00007812 */ /* 0x000fe200078ec0ff */
[----:B------:R-:W-:Y:S01]  /*0550*/  IMAD.SHL.U32 R19, R8, 0x4, RZ ;  /* 0x0000000408137824 */ /* 0x000fe200078e00ff */
[----:B------:R-:W-:-:S04]  /*0560*/  @!UP0 UIADD3 UR4, -UR4, 0x100000, URZ ;  /* 0x0010000004048890 */ /* 0x000fc8000fffe13f */
[----:B------:R-:W-:Y:S02]  /*0570*/  @!UP0 USHF.L.U32 UR5, UR4, 0xb, URZ ;  /* 0x0000000b04058899 */ /* 0x000fe4000800063f */
[----:B------:R-:W-:Y:S01]  /*0580*/  @!UP0 USHF.L.U32 UR4, UR4, 0x1, URZ ;  /* 0x0000000104048899 */ /* 0x000fe2000800063f */
[----:B--2---:R-:W-:Y:S01]  /*0590*/  ISETP.EQ.U32.AND P3, PT, R14, 0x1, PT ;  /* 0x000000010e00780c */ /* 0x004fe20003f62070 */
[----:B------:R-:W-:Y:S01]  /*05a0*/  IMAD.IADD R3, R3, 0x1, -R0 ;  /* 0x0000000103037824 */ /* 0x000fe200078e0a00 */
[----:B------:R-:W-:Y:S01]  /*05b0*/  LOP3.LUT R19, R8, 0xc, R19, 0x78, !PT ;  /* 0x0000000c08137812 */ /* 0x000fe200078e7813 */
[----:B0-----:R-:W-:Y:S02]  /*05c0*/  IMAD.MOV R20, RZ, RZ, -R13 ;  /* 0x000000ffff147224 */ /* 0x001fe400078e0a0d */
[----:B------:R-:W-:Y:S01]  /*05d0*/  VIADD R8, R2, 0xffffffff ;  /* 0xffffffff02087836 */ /* 0x000fe20000000000 */
[----:B-1----:R-:W-:Y:S01]  /*05e0*/  @!UP0 ULEA UR6, UR7, UR6, 0x18 ;  /* 0x0000000607068291 */ /* 0x002fe2000f8ec03f */
[----:B------:R-:W-:Y:S01]  /*05f0*/  ISETP.NE.AND P1, PT, R3, 0x3, PT ;  /* 0x000000030300780c */ /* 0x000fe20003f25270 */
[----:B------:R-:W-:Y:S01]  /*0600*/  VOTEU.ALL UP0, P0 ;  /* 0x00000000003f7886 */ /* 0x000fe20000000000 */
[----:B------:R-:W-:Y:S01]  /*0610*/  ISETP.LT.U32.AND P0, PT, R19, 0x4, !P2 ;  /* 0x000000041300780c */ /* 0x000fe20005701070 */
[----:B----4-:R-:W-:Y:S01]  /*0620*/  IMAD.MOV R7, RZ, RZ, -R10 ;  /* 0x000000ffff077224 */ /* 0x010fe200078e0a0a */
[----:B------:R-:W-:-:S02]  /*0630*/  ISETP.EQ.OR P1, PT, R3, RZ, !P1 ;  /* 0x000000ff0300720c */ /* 0x000fc40004f22670 */
[----:B------:R-:W-:Y:S01]  /*0640*/  ISETP.GE.U32.AND P5, PT, R8, 0x2, PT ;  /* 0x000000020800780c */ /* 0x000fe20003fa6070 */
[----:B-----5:R-:W-:Y:S01]  /*0650*/  IMAD R0, R9, R20, R4 ;  /* 0x0000001409007224 */ /* 0x020fe200078e0204 */
[----:B------:R-:W-:Y:S01]  /*0660*/  ISETP.EQ.AND P1, PT, R2, RZ, P1 ;  /* 0x000000ff0200720c */ /* 0x000fe20000f22270 */
[----:B---3--:R-:W-:Y:S01]  /*0670*/  IMAD R7, R12, R7, UR8 ;  /* 0x000000080c077e24 */ /* 0x008fe2000f8e0207 */
[----:B------:R-:W-:Y:S01]  /*0680*/  ISETP.NE.AND P2, PT, R2, RZ, PT ;  /* 0x000000ff0200720c */ /* 0x000fe20003f45270 */
[----:B------:R-:W0:Y:S02]  /*0690*/  FENCE.VIEW.ASYNC.S ;  /* 0x00000000000073c6 */ /* 0x000e240000000000 */
[----:B0-----:R0:W1:Y:S01]  /*06a0*/  @!UP0 SYNCS.EXCH.64 URZ, [UR6+0x40], UR4 ;  /* 0x00004004063f85b2 */ /* 0x0010620008000100 */
[----:B------:R-:W-:Y:S02]  /*06b0*/  ISETP.NE.AND P4, PT, R0, R19, PT ;  /* 0x000000130000720c */ /* 0x000fe40003f85270 */
[----:B------:R-:W-:-:S02]  /*06c0*/  SEL R18, RZ, 0x1, !P1 ;  /* 0x00000001ff127807 */ /* 0x000fc40004800000 */
[----:B------:R-:W-:Y:S02]  /*06d0*/  ISETP.EQ.OR P4, PT, R7, RZ, !P4 ;  /* 0x000000ff0700720c */ /* 0x000fe40006782670 */
[----:B------:R-:W-:Y:S02]  /*06e0*/  LOP3.LUT R0, R94, 0x7f, RZ, 0xc0, !PT ;  /* 0x0000007f5e007812 */ /* 0x000fe400078ec0ff */
[----:B------:R-:W-:Y:S02]  /*06f0*/  PLOP3.LUT P0, PT, P0, P4, PT, 0x80, 0x0 ;  /* 0x000000000000781c */ /* 0x000fe40000709070 */
[----:B------:R-:W-:Y:S02]  /*0700*/  SEL R18, R18, 0x2, P5 ;  /* 0x0000000212127807 */ /* 0x000fe40002800000 */
[----:B------:R-:W-:Y:S01]  /*0710*/  P2R R102, PR, RZ, 0x1 ;  /* 0x00000001ff667803 */ /* 0x000fe20000000000 */
[----:B------:R0:W2:Y:S01]  /*0720*/  @!UP1 SYNCS.EXCH.64 URZ, [UR6+0x48], UR4 ;  /* 0x00004804063f95b2 */ /* 0x0000a20008000100 */
[----:B------:R-:W-:Y:S01]  /*0730*/  NOP ;  /* 0x0000000000007918 */ /* 0x000fe20000000000 */
[----:B------:R-:W-:Y:S06]  /*0740*/  @!P3 BRA `(.L_x_3) ;  /* 0x000000000008b947 */ /* 0x000fec0003800000 */
[----:B-12---:R-:W-:Y:S01]  /*0750*/  UCGABAR_ARV ;  /* 0x00000000000079c7 */ /* 0x006fe20008000000 */
[----:B------:R-:W-:Y:S05]  /*0760*/  BRA `(.L_x_4) ;  /* 0x0000000000047947 */ /* 0x000fea0003800000 */
.L_x_3:
[----:B-12---:R-:W-:Y:S01]  /*0770*/  NOP ;  /* 0x0000000000007918 */ /* 0x006fe20000000000 */
.L_x_4:
[----:B------:R-:W1:Y:S01]  /*0780*/  LDC R2, c[0x0][0x65c] ;  /* 0x00019700ff027b82 */ /* 0x000e620000000800 */
[----:B------:R-:W-:Y:S02]  /*0790*/  IMAD.U32 R10, RZ, RZ, UR8 ;  /* 0x00000008ff0a7e24 */ /* 0x000fe4000f8e00ff */
[----:B------:R-:W-:Y:S01]  /*07a0*/  IMAD.MOV.U32 R11, RZ, RZ, RZ ;  /* 0x000000ffff0b7224 */ /* 0x000fe200078e00ff */
[----:B-1----:R-:W-:-:S04]  /*07b0*/  ISETP.NE.AND P1, PT, R2, 0x1, PT ;  /* 0x000000010200780c */ /* 0x002fc80003f25270 */
[----:B------:R-:W-:-:S09]  /*07c0*/  P2R R5, PR, RZ, 0x2 ;  /* 0x00000002ff057803 */ /* 0x000fd20000000000 */
[----:B------:R-:W1:Y:S01]  /*07d0*/  @P1 LDC R17, c[0x0][0x10] ;  /* 0x00000400ff111b82 */ /* 0x000e620000000800 */
[----:B------:R-:W-:Y:S02]  /*07e0*/  @P1 IMAD.MOV.U32 R5, RZ, RZ, RZ ;  /* 0x000000ffff051224 */ /* 0x000fe400078e00ff */
[----:B------:R-:W-:-:S05]  /*07f0*/  @P1 IMAD.MOV.U32 R15, RZ, RZ, RZ ;  /* 0x000000ffff0f1224 */ /* 0x000fca00078e00ff */
[----:B------:R-:W2:Y:S01]  /*0800*/  @!P1 LDC R13, c[0x0][0xc] ;  /* 0x00000300ff0d9b82 */ /* 0x000ea20000000800 */
[----:B0-----:R-:W-:Y:S01]  /*0810*/  ULDC UR4, c[0x0][0xc] ;  /* 0x0000030000047ab9 */ /* 0x001fe20000000800 */
[----:B------:R-:W-:Y:S01]  /*0820*/  ULDC UR5, c[0x0][0x10] ;  /* 0x0000040000057ab9 */ /* 0x000fe20000000800 */
[----:B------:R-:W-:Y:S01]  /*0830*/  ULDC UR6, c[0x0][0x14] ;  /* 0x0000050000067ab9 */ /* 0x000fe20000000800 */
[----:B------:R-:W-:-:S04]  /*0840*/  UIMAD.WIDE.U32 UR4, UR4, UR5, URZ ;  /* 0x00000005040472a5 */ /* 0x000fc8000f8e003f */
[----:B------:R-:W-:Y:S02]  /*0850*/  UIMAD.WIDE.U32 UR36, UR4, UR6, URZ ;  /* 0x00000006042472a5 */ /* 0x000fe4000f8e003f */
[----:B------:R-:W-:-:S04]  /*0860*/  UIMAD UR42, UR5, UR6, URZ ;  /* 0x00000006052a72a4 */ /* 0x000fc8000f8e023f */
[----:B------:R-:W-:Y:S01]  /*0870*/  UIADD3 UR42, UR37, UR42, URZ ;  /* 0x0000002a252a7290 */ /* 0x000fe2000fffe03f */
[----:B-1----:R-:W-:-:S04]  /*0880*/  @P1 IMAD.WIDE.U32 R16, R17, UR8, R4 ;  /* 0x0000000811101c25 */ /* 0x002fc8000f8e0004 */
[----:B------:R-:W-:Y:S02]  /*0890*/  @P1 IMAD.IADD R17, R17, 0x1, R15 ;  /* 0x0000000111111824 */ /* 0x000fe400078e020f */
[----:B--2---:R-:W-:-:S04]  /*08a0*/  @!P1 IMAD.WIDE.U32 R10, R4, R13, R10 ;  /* 0x0000000d040a9225 */ /* 0x004fc800078e000a */
[----:B------:R-:W-:Y:S02]  /*08b0*/  @!P1 IMAD.MOV.U32 R16, RZ, RZ, R10 ;  /* 0x000000ffff109224 */ /* 0x000fe400078e000a */
[----:B------:R-:W-:Y:S01]  /*08c0*/  @!P1 IMAD.MOV.U32 R17, RZ, RZ, R11 ;  /* 0x000000ffff119224 */ /* 0x000fe200078e000b */
[----:B------:R-:W-:Y:S06]  /*08d0*/  @!P3 BRA `(.L_x_5) ;  /* 0x00000000000cb947 */ /* 0x000fec0003800000 */
[----:B------:R-:W-:Y:S01]  /*08e0*/  UCGABAR_WAIT ;  /* 0x0000000000007dc7 */ /* 0x000fe20008000000 */
[----:B------:R-:W-:Y:S01]  /*08f0*/  CCTL.IVALL ;  /* 0x00000000ff00798f */ /* 0x000fe20002000000 */
[----:B------:R-:W-:Y:S05]  /*0900*/  BRA `(.L_x_6) ;  /* 0x0000000000047947 */ /* 0x000fea0003800000 */
.L_x_5:
[----:B------:R-:W-:Y:S06]  /*0910*/  BAR.SYNC.DEFER_BLOCKING 0x0 ;  /* 0x0000000000007b1d */ /* 0x000fec0000010000 */
.L_x_6:
[----:B------:R-:W-:Y:S05]  /*0920*/  @!P2 BRA `(.L_x_7) ;  /* 0x0000005c0090a947 */ /* 0x000fea0003800000 */
[----:B------:R-:W-:-:S13]  /*0930*/  ISETP.GT.U32.AND P0, PT, R8, 0x1, PT ;  /* 0x000000010800780c */ /* 0x000fda0003f04070 */
[----:B------:R-:W-:Y:S05]  /*0940*/  @P0 EXIT ;  /* 0x000000000000094d */ /* 0x000fea0003800000 */
[----:B------:R-:W-:Y:S01]  /*0950*/  ULDC.64 UR4, c[0x0][0x650] ;  /* 0x0001940000047ab9 */ /* 0x000fe20000000a00 */
[----:B------:R-:W-:Y:S01]  /*0960*/  PRMT R3, RZ, 0x7610, R3 ;  /* 0x00007610ff037816 */ /* 0x000fe20000000003 */
[----:B------:R-:W-:Y:S01]  /*0970*/  IMAD.MOV.U32 R101, RZ, RZ, -0x1 ;  /* 0xffffffffff657424 */ /* 0x000fe200078e00ff */
[----:B------:R-:W-:Y:S01]  /*0980*/  ISETP.GE.U32.AND P0, PT, R16, UR4, PT ;  /* 0x0000000410007c0c */ /* 0x000fe2000bf06070 */
[----:B------:R-:W-:Y:S02]  /*0990*/  IMAD.MOV.U32 R100, RZ, RZ, -0x1 ;  /* 0xffffffffff647424 */ /* 0x000fe400078e00ff */
[----:B------:R-:W-:Y:S01]  /*09a0*/  IMAD.MOV.U32 R99, RZ, RZ, -0x1 ;  /* 0xffffffffff637424 */ /* 0x000fe200078e00ff */
[----:B------:R-:W-:-:S13]  /*09b0*/  ISETP.GE.U32.AND.EX P0, PT, R17, UR5, PT, P0 ;  /* 0x0000000511007c0c */ /* 0x000fda000bf06100 */
[----:B------:R-:W-:Y:S05]  /*09c0*/  @P0 BRA `(.L_x_8) ;  /* 0x0000000400280947 */ /* 0x000fea0003800000 */
[----:B------:R-:W0:Y:S01]  /*09d0*/  LDC.64 R22, c[0x0][0x628] ;  /* 0x00018a00ff167b82 */ /* 0x000e220000000a00 */
[----:B------:R-:W-:Y:S02]  /*09e0*/  IMAD.MOV.U32 R10, RZ, RZ, R16 ;  /* 0x000000ffff0a7224 */ /* 0x000fe400078e0010 */
[----:B------:R-:W-:-:S05]  /*09f0*/  IMAD.MOV.U32 R11, RZ, RZ, R17 ;  /* 0x000000ffff0b7224 */ /* 0x000fca00078e0011 */
[----:B------:R-:W1:Y:S08]  /*0a00*/  LDC R8, c[0x0][0x630] ;  /* 0x00018c00ff087b82 */ /* 0x000e700000000800 */
[----:B------:R-:W2:Y:S01]  /*0a10*/  LDC.64 R24, c[0x0][0x620] ;  /* 0x00018800ff187b82 */ /* 0x000ea20000000a00 */
[----:B0-----:R-:W-:-:S04]  /*0a20*/  ISETP.NE.U32.AND P0, PT, R22, RZ, PT ;  /* 0x000000ff1600720c */ /* 0x001fc80003f05070 */
[----:B------:R-:W-:-:S13]  /*0a30*/  ISETP.NE.AND.EX P0, PT, R23, RZ, PT, P0 ;  /* 0x000000ff1700720c */ /* 0x000fda0003f05300 */
[----:B-12---:R-:W-:Y:S05]  /*0a40*/  @!P0 BRA `(.L_x_9) ;  /* 0x0000000000288947 */ /* 0x006fea0003800000 */
[----:B------:R-:W0:Y:S02]  /*0a50*/  LDC R3, c[0x0][0x634] ;  /* 0x00018d00ff037b82 */ /* 0x000e240000000800 */
[----:B0-----:R-:W-:-:S05]  /*0a60*/  IADD3 R3, P0, R16, R3, RZ ;  /* 0x0000000310037210 */ /* 0x001fca0007f1e0ff */
[----:B------:R-:W-:-:S04]  /*0a70*/  IMAD.X R21, RZ, RZ, R17, P0 ;  /* 0x000000ffff157224 */ /* 0x000fc800000e0611 */
[----:B------:R-:W-:-:S04]  /*0a80*/  IMAD.WIDE.U32 R10, R21, R22, RZ ;  /* 0x00000016150a7225 */ /* 0x000fc800078e00ff */
[----:B------:R-:W-:-:S04]  /*0a90*/  IMAD.WIDE.U32 R12, P0, R3, R23, R10 ;  /* 0x00000017030c7225 */ /* 0x000fc8000780000a */
[----:B------:R-:W-:-:S04]  /*0aa0*/  IMAD.WIDE.U32 R10, R3, R22, RZ ;  /* 0x00000016030a7225 */ /* 0x000fc800078e00ff */
[----:B------:R-:W-:Y:S01]  /*0ab0*/  IMAD.X R15, RZ, RZ, RZ, P0 ;  /* 0x000000ffff0f7224 */ /* 0x000fe200000e06ff */
[----:B------:R-:W-:Y:S01]  /*0ac0*/  IADD3 RZ, P0, R11, R12, RZ ;  /* 0x0000000c0bff7210 */ /* 0x000fe20007f1e0ff */
[----:B------:R-:W-:-:S04]  /*0ad0*/  IMAD.MOV.U32 R14, RZ, RZ, R13 ;  /* 0x000000ffff0e7224 */ /* 0x000fc800078e000d */
[----:B------:R-:W-:-:S08]  /*0ae0*/  IMAD.WIDE.U32.X R10, R21, R23, R14, P0 ;  /* 0x00000017150a7225 */ /* 0x000fd000000e040e */
.L_x_9:
[----:B------:R-:W0:Y:S01]  /*0af0*/  LDC.64 R28, c[0x0][0x640] ;  /* 0x00019000ff1c7b82 */ /* 0x000e220000000a00 */
[-CC-:B------:R-:W-:Y:S01]  /*0b00*/  SHF.R.U64 R99, R10, R8.reuse, R11.reuse ;  /* 0x000000080a637219 */ /* 0x180fe2000000120b */
[----:B------:R-:W-:Y:S01]  /*0b10*/  IMAD.MOV.U32 R23, RZ, RZ, 0x1 ;  /* 0x00000001ff177424 */ /* 0x000fe200078e00ff */
[----:B------:R-:W-:Y:S02]  /*0b20*/  SHF.R.U32.HI R3, RZ, R8, R11 ;  /* 0x00000008ff037219 */ /* 0x000fe4000001160b */
[----:B------:R-:W-:-:S03]  /*0b30*/  IADD3 R5, P0, RZ, -R99, RZ ;  /* 0x80000063ff057210 */ /* 0x000fc60007f1e0ff */
[----:B------:R-:W1:Y:S02]  /*0b40*/  LDC R12, c[0x0][0x618] ;  /* 0x00018600ff0c7b82 */ /* 0x000e640000000800 */
[----:B------:R-:W-:Y:S02]  /*0b50*/  IMAD.X R3, RZ, RZ, ~R3, P0 ;  /* 0x000000ffff037224 */ /* 0x000fe400000e0e03 */
[----:B------:R-:W-:-:S04]  /*0b60*/  IMAD.WIDE.U32 R10, R5, R24, R16 ;  /* 0x00000018050a7225 */ /* 0x000fc800078e0010 */
[----:B------:R-:W2:Y:S01]  /*0b70*/  LDC R22, c[0x0][0x608] ;  /* 0x00018200ff167b82 */ /* 0x000ea20000000800 */
[----:B------:R-:W-:Y:S02]  /*0b80*/  IMAD R8, R3, R24, RZ ;  /* 0x0000001803087224 */ /* 0x000fe400078e02ff */
[----:B------:R-:W-:Y:S02]  /*0b90*/  IMAD.MOV.U32 R3, RZ, RZ, -0x1 ;  /* 0xffffffffff037424 */ /* 0x000fe400078e00ff */
[----:B------:R-:W-:-:S03]  /*0ba0*/  IMAD R5, R5, R25, R8 ;  /* 0x0000001905057224 */ /* 0x000fc600078e0208 */
[----:B------:R-:W3:Y:S01]  /*0bb0*/  LDC R26, c[0x0][0x658] ;  /* 0x00019600ff1a7b82 */ /* 0x000ee20000000800 */
[----:B------:R-:W-:Y:S01]  /*0bc0*/  IMAD.IADD R5, R11, 0x1, R5 ;  /* 0x000000010b057824 */ /* 0x000fe200078e0205 */
[----:B0-----:R-:W-:-:S04]  /*0bd0*/  ISETP.NE.U32.AND P0, PT, R28, RZ, PT ;  /* 0x000000ff1c00720c */ /* 0x001fc80003f05070 */
[----:B------:R-:W-:Y:S02]  /*0be0*/  ISETP.NE.AND.EX P0, PT, R29, RZ, PT, P0 ;  /* 0x000000ff1d00720c */ /* 0x000fe40003f05300 */
[----:B------:R-:W0:Y:S01]  /*0bf0*/  LDC R24, c[0x0][0x600] ;  /* 0x00018000ff187b82 */ /* 0x000e220000000800 */
[-CC-:B-1----:R-:W-:Y:S02]  /*0c00*/  SHF.R.U64 R14, R10, R12.reuse, R5.reuse ;  /* 0x0000000c0a0e7219 */ /* 0x182fe40000001205 */
[----:B------:R-:W-:-:S05]  /*0c10*/  SHF.R.U32.HI R5, RZ, R12, R5 ;  /* 0x0000000cff057219 */ /* 0x000fca0000011605 */
[----:B------:R-:W1:Y:S01]  /*0c20*/  LDC R15, c[0x0][0x648] ;  /* 0x00019200ff0f7b82 */ /* 0x000e620000000800 */
[-CC-:B--2---:R-:W-:Y:S02]  /*0c30*/  SHF.R.U64 R27, R14, R22.reuse, R5.reuse ;  /* 0x000000160e1b7219 */ /* 0x184fe40000001205 */
[----:B------:R-:W-:Y:S01]  /*0c40*/  SHF.R.U32.HI R5, RZ, R22, R5 ;  /* 0x00000016ff057219 */ /* 0x000fe20000011605 */
[----:B------:R-:W-:-:S04]  /*0c50*/  IMAD R22, R9, R20, R4 ;  /* 0x0000001409167224 */ /* 0x000fc800078e0204 */
[----:B------:R-:W2:Y:S01]  /*0c60*/  LDC R21, c[0x0][0x638] ;  /* 0x00018e00ff157b82 */ /* 0x000ea20000000800 */
[-CC-:B---3--:R-:W-:Y:S02]  /*0c70*/  SHF.R.U64 R20, R27, R26.reuse, R5.reuse ;  /* 0x0000001a1b147219 */ /* 0x188fe40000001205 */
[-C--:B------:R-:W-:Y:S02]  /*0c80*/  SHF.L.U32 R3, R3, R26.reuse, RZ ;  /* 0x0000001a03037219 */ /* 0x080fe400000006ff */
[----:B------:R-:W-:Y:S01]  /*0c90*/  SHF.R.U32.HI R5, RZ, R26, R5 ;  /* 0x0000001aff057219 */ /* 0x000fe20000011605 */
[----:B------:R-:W-:Y:S01]  /*0ca0*/  IMAD.MOV.U32 R4, RZ, RZ, R20 ;  /* 0x000000ffff047224 */ /* 0x000fe200078e0014 */
[----:B------:R-:W-:Y:S01]  /*0cb0*/  LOP3.LUT R12, RZ, R3, RZ, 0x33, !PT ;  /* 0x00000003ff0c7212 */ /* 0x000fe200078e33ff */
[----:B------:R-:W3:Y:S01]  /*0cc0*/  LDC R25, c[0x0][0x610] ;  /* 0x00018400ff197b82 */ /* 0x000ee20000000800 */
[----:B------:R-:W-:Y:S05]  /*0cd0*/  @!P0 BRA `(.L_x_10) ;  /* 0x0000000000288947 */ /* 0x000fea0003800000 */
[----:B------:R-:W4:Y:S02]  /*0ce0*/  LDC R3, c[0x0][0x64c] ;  /* 0x00019300ff037b82 */ /* 0x000f240000000800 */
[----:B----4-:R-:W-:-:S05]  /*0cf0*/  IADD3 R3, P0, R20, R3, RZ ;  /* 0x0000000314037210 */ /* 0x010fca0007f1e0ff */
        /* <DEDUP_REMOVED lines=8> */
.L_x_10:
[----:B-1----:R-:W-:Y:S01]  /*0d80*/  SHF.R.U64 R4, R4, R15, R5 ;  /* 0x0000000f04047219 */ /* 0x002fe20000001205 */
[----:B0-----:R-:W-:Y:S01]  /*0d90*/  VIADD R5, R24, 0xffffffff ;  /* 0xffffffff18057836 */ /* 0x001fe20000000000 */
[----:B------:R-:W-:Y:S02]  /*0da0*/  SHF.L.U32 R3, R23, R26, RZ ;  /* 0x0000001a17037219 */ /* 0x000fe400000006ff */
[----:B------:R-:W-:Y:S01]  /*0db0*/  LOP3.LUT R12, R27, R12, RZ, 0xc0, !PT ;  /* 0x0000000c1b0c7212 */ /* 0x000fe200078ec0ff */
[----:B------:R-:W-:Y:S01]  /*0dc0*/  IMAD.MOV R8, RZ, RZ, -R4 ;  /* 0x000000ffff087224 */ /* 0x000fe200078e0a04 */
[----:B------:R-:W-:-:S03]  /*0dd0*/  SEL R7, R7, R22, !P1 ;  /* 0x0000001607077207 */ /* 0x000fc60004800000 */
[----:B------:R-:W-:Y:S01]  /*0de0*/  IMAD R12, R3, R4, R12 ;  /* 0x00000004030c7224 */ /* 0x000fe200078e020c */
[----:B------:R-:W-:Y:S01]  /*0df0*/  LOP3.LUT R4, R14, R5, RZ, 0xc0, !PT ;  /* 0x000000050e047212 */ /* 0x000fe200078ec0ff */
[----:B--2---:R-:W-:Y:S02]  /*0e00*/  IMAD R3, R8, R21, R20 ;  /* 0x0000001508037224 */ /* 0x004fe400078e0214 */
[----:B---3--:R-:W-:Y:S02]  /*0e10*/  IMAD R7, R12, R25, R7 ;  /* 0x000000190c077224 */ /* 0x008fe400078e0207 */
[----:B------:R-:W-:Y:S02]  /*0e20*/  IMAD.MOV.U32 R5, RZ, RZ, 0x1 ;  /* 0x00000001ff057424 */ /* 0x000fe400078e00ff */
[----:B------:R-:W-:-:S03]  /*0e30*/  IMAD R4, R3, R24, R4 ;  /* 0x0000001803047224 */ /* 0x000fc600078e0204 */
[----:B------:R-:W-:Y:S02]  /*0e40*/  PRMT R3, R5, 0x7610, R3 ;  /* 0x0000761005037816 */ /* 0x000fe40000000003 */
[----:B------:R-:W-:Y:S02]  /*0e50*/  SEL R100, R4, R7, !P1 ;  /* 0x0000000704647207 */ /* 0x000fe40004800000 */
[----:B------:R-:W-:-:S07]  /*0e60*/  SEL R101, R7, R4, !P1 ;  /* 0x0000000407657207 */ /* 0x000fce0004800000 */
.L_x_8:
[----:B------:R-:W-:-:S08]  /*0e70*/  NOP ;  /* 0x0000000000007918 */ /* 0x000fd00000000000 */
[----:B------:R-:W0:Y:S02]  /*0e80*/  USETMAXREG.TRY_ALLOC.CTAPOOL UP0, 0xe8 ;  /* 0x000000e8000079c8 */ /* 0x000e240008000600 */
[----:B0-----:R-:W-:-:S13]  /*0e90*/  PLOP3.LUT P0, PT, PT, PT, UP0, 0x80, 0x0 ;  /* 0x000000000000781c */ /* 0x001fda0003f0f008 */
[----:B------:R-:W-:Y:S05]  /*0ea0*/  @!P0 BRA `(.L_x_8) ;  /* 0xfffffffc00f08947 */ /* 0x000fea000383ffff */
[----:B------:R-:W-:Y:S01]  /*0eb0*/  ULDC.64 UR4, c[0x0][0x598] ;  /* 0x0001660000047ab9 */ /* 0x000fe20000000a00 */
[----:B------:R-:W-:Y:S01]  /*0ec0*/  ULDC.64 UR38, c[0x0][0x208] ;  /* 0x0000820000267ab9 */ /* 0x000fe20000000a00 */
[----:B------:R-:W-:-:S04]  /*0ed0*/  ISETP.NE.U32.AND P0, PT, RZ, UR4, PT ;  /* 0x00000004ff007c0c */ /* 0x000fc8000bf05070 */
[----:B------:R-:W-:-:S13]  /*0ee0*/  ISETP.NE.AND.EX P0, PT, RZ, UR5, PT, P0 ;  /* 0x00000005ff007c0c */ /* 0x000fda000bf05300 */
[----:B------:R-:W-:Y:S05]  /*0ef0*/  @!P0 BRA `(.L_x_11) ;  /* 0x00000000001c8947 */ /* 0x000fea0003800000 */
[----:B------:R-:W0:Y:S02]  /*0f00*/  LDC.64 R4, c[0x0][0x598] ;  /* 0x00016600ff047b82 */ /* 0x000e240000000a00 */
[----:B0-----:R-:W2:Y:S02]  /*0f10*/  LDG.E.64 R4, desc[UR38][R4.64] ;  /* 0x0000002604047981 */ /* 0x001ea4000c1e1b00 */
[----:B--2---:R-:W-:-:S04]  /*0f20*/  ISETP.NE.U32.AND P0, PT, R4, RZ, PT ;  /* 0x000000ff0400720c */ /* 0x004fc80003f05070 */
[----:B------:R-:W-:-:S13]  /*0f30*/  ISETP.NE.AND.EX P0, PT, R5, RZ, PT, P0 ;  /* 0x000000ff0500720c */ /* 0x000fda0003f05300 */
[----:B------:R-:W-:Y:S05]  /*0f40*/  @!P0 BRA `(.L_x_11) ;  /* 0x0000000000088947 */ /* 0x000fea0003800000 */
[----:B------:R0:W5:Y:S01]  /*0f50*/  LD.E R88, desc[UR38][R4.64] ;  /* 0x0000002604587980 */ /* 0x000162000c101900 */
[----:B------:R-:W-:Y:S05]  /*0f60*/  BRA `(.L_x_12) ;  /* 0x0000000000247947 */ /* 0x000fea0003800000 */
.L_x_11:
[----:B------:R-:W-:Y:S02]  /*0f70*/  ULDC.64 UR4, c[0x0][0x588] ;  /* 0x0001620000047ab9 */ /* 0x000fe40000000a00 */
[----:B------:R-:W-:-:S04]  /*0f80*/  ISETP.NE.U32.AND P0, PT, RZ, UR4, PT ;  /* 0x00000004ff007c0c */ /* 0x000fc8000bf05070 */
[----:B------:R-:W-:-:S13]  /*0f90*/  ISETP.NE.AND.EX P0, PT, RZ, UR5, PT, P0 ;  /* 0x00000005ff007c0c */ /* 0x000fda000bf05300 */
[----:B------:R-:W-:Y:S05]  /*0fa0*/  @!P0 BRA `(.L_x_13) ;  /* 0x00000000000c8947 */ /* 0x000fea0003800000 */
[----:B------:R-:W0:Y:S02]  /*0fb0*/  LDC.64 R88, c[0x0][0x588] ;  /* 0x00016200ff587b82 */ /* 0x000e240000000a00 */
[----:B0-----:R1:W5:Y:S01]  /*0fc0*/  LDG.E R88, desc[UR38][R88.64] ;  /* 0x0000002658587981 */ /* 0x001362000c1e1900 */
[----:B------:R-:W-:Y:S05]  /*0fd0*/  BRA `(.L_x_12) ;  /* 0x0000000000087947 */ /* 0x000fea0003800000 */
.L_x_13:
[----:B------:R-:W-:Y:S02]  /*0fe0*/  ULDC UR4, c[0x0][0x580] ;  /* 0x0001600000047ab9 */ /* 0x000fe40000000800 */
[----:B------:R-:W-:-:S07]  /*0ff0*/  IMAD.U32 R88, RZ, RZ, UR4 ;  /* 0x00000004ff587e24 */ /* 0x000fce000f8e00ff */
.L_x_12:
[----:B------:R-:W-:Y:S02]  /*1000*/  ULDC.64 UR4, c[0x0][0x5a0] ;  /* 0x0001680000047ab9 */ /* 0x000fe40000000a00 */
[----:B------:R-:W-:-:S04]  /*1010*/  ISETP.NE.U32.AND P0, PT, RZ, UR4, PT ;  /* 0x00000004ff007c0c */ /* 0x000fc8000bf05070 */
[----:B------:R-:W-:-:S13]  /*1020*/  ISETP.NE.AND.EX P0, PT, RZ, UR5, PT, P0 ;  /* 0x00000005ff007c0c */ /* 0x000fda000bf05300 */
[----:B------:R-:W-:Y:S05]  /*1030*/  @!P0 BRA `(.L_x_14) ;  /* 0x00000000001c8947 */ /* 0x000fea0003800000 */
[----:B0-----:R-:W0:Y:S02]  /*1040*/  LDC.64 R4, c[0x0][0x5a0] ;  /* 0x00016800ff047b82 */ /* 0x001e240000000a00 */
[----:B0-----:R-:W2:Y:S02]  /*1050*/  LDG.E.64 R4, desc[UR38][R4.64] ;  /* 0x0000002604047981 */ /* 0x001ea4000c1e1b00 */
[----:B--2---:R-:W-:-:S04]  /*1060*/  ISETP.NE.U32.AND P0, PT, R4, RZ, PT ;  /* 0x000000ff0400720c */ /* 0x004fc80003f05070 */
[----:B------:R-:W-:-:S13]  /*1070*/  ISETP.NE.AND.EX P0, PT, R5, RZ, PT, P0 ;  /* 0x000000ff0500720c */ /* 0x000fda0003f05300 */
[----:B------:R-:W-:Y:S05]  /*1080*/  @!P0 BRA `(.L_x_14) ;  /* 0x0000000000088947 */ /* 0x000fea0003800000 */
[----:B-1----:R0:W5:Y:S01]  /*1090*/  LD.E R89, desc[UR38][R4.64] ;  /* 0x0000002604597980 */ /* 0x002162000c101900 */
[----:B------:R-:W-:Y:S05]  /*10a0*/  BRA `(.L_x_15) ;  /* 0x0000000000247947 */ /* 0x000fea0003800000 */
.L_x_14:
[----:B------:R-:W-:Y:S02]  /*10b0*/  ULDC.64 UR4, c[0x0][0x590] ;  /* 0x0001640000047ab9 */ /* 0x000fe40000000a00 */
[----:B------:R-:W-:-:S04]  /*10c0*/  ISETP.NE.U32.AND P0, PT, RZ, UR4, PT ;  /* 0x00000004ff007c0c */ /* 0x000fc8000bf05070 */
[----:B------:R-:W-:-:S13]  /*10d0*/  ISETP.NE.AND.EX P0, PT, RZ, UR5, PT, P0 ;  /* 0x00000005ff007c0c */ /* 0x000fda000bf05300 */
[----:B------:R-:W-:Y:S05]  /*10e0*/  @!P0 BRA `(.L_x_16) ;  /* 0x00000000000c8947 */ /* 0x000fea0003800000 */
[----:B0-----:R-:W1:Y:S02]  /*10f0*/  LDC.64 R4, c[0x0][0x590] ;  /* 0x00016400ff047b82 */ /* 0x001e640000000a00 */
[----:B-1----:R1:W5:Y:S01]  /*1100*/  LDG.E R89, desc[UR38][R4.64] ;  /* 0x0000002604597981 */ /* 0x002362000c1e1900 */
[----:B------:R-:W-:Y:S05]  /*1110*/  BRA `(.L_x_15) ;  /* 0x0000000000087947 */ /* 0x000fea0003800000 */
.L_x_16:
[----:B------:R-:W-:Y:S02]  /*1120*/  ULDC UR4, c[0x0][0x584] ;  /* 0x0001610000047ab9 */ /* 0x000fe40000000800 */
[----:B-1----:R-:W-:-:S07]  /*1130*/  IMAD.U32 R89, RZ, RZ, UR4 ;  /* 0x00000004ff597e24 */ /* 0x002fce000f8e00ff */
.L_x_15:
[----:B------:R-:W-:-:S13]  /*1140*/  LOP3.LUT P0, RZ, R3, 0xff, RZ, 0xc0, !PT ;  /* 0x000000ff03ff7812 */ /* 0x000fda000780c0ff */
[----:B------:R-:W-:Y:S05]  /*1150*/  @!P0 EXIT ;  /* 0x000000000000894d */ /* 0x000fea0003800000 */
[----:B------:R-:W2:Y:S01]  /*1160*/  LDC R92, c[0x0][0x658] ;  /* 0x00019600ff5c7b82 */ /* 0x000ea20000000800 */
[----:B------:R-:W-:Y:S01]  /*1170*/  ULDC.64 UR6, c[0x0][0x288] ;  /* 0x0000a20000067ab9 */ /* 0x000fe20000000a00 */
[----:B------:R-:W-:Y:S01]  /*1180*/  LOP3.LUT R6, R6, 0x1, RZ, 0xc0, !PT ;  /* 0x0000000106067812 */ /* 0x000fe200078ec0ff */
[----:B------:R-:W-:Y:S01]  /*1190*/  UIADD3 UR4, UR7, 0x3f, URZ ;  /* 0x0000003f07047890 */ /* 0x000fe2000fffe03f */
[----:B------:R-:W-:Y:S01]  /*11a0*/  SHF.R.U32.HI R3, RZ, 0x2, R94 ;  /* 0x00000002ff037819 */ /* 0x000fe2000001165e */
[----:B01----:R-:W-:Y:S01]  /*11b0*/  IMAD.MOV.U32 R5, RZ, RZ, -0x1 ;  /* 0xffffffffff057424 */ /* 0x003fe200078e00ff */
[----:B------:R-:W-:Y:S01]  /*11c0*/  SHF.R.U32.HI R0, RZ, 0x1, R0 ;  /* 0x00000001ff007819 */ /* 0x000fe20000011600 */
[----:B------:R-:W-:Y:S01]  /*11d0*/  USHF.R.S32.HI UR5, URZ, 0x1f, UR4 ;  /* 0x0000001f3f057899 */ /* 0x000fe20008011404 */
[----:B------:R-:W0:Y:S01]  /*11e0*/  LDC.64 R90, c[0x0][0x5c8] ;  /* 0x00017200ff5a7b82 */ /* 0x000e220000000a00 */
[----:B------:R-:W-:Y:S01]  /*11f0*/  IMAD.SHL.U32 R22, R6, 0x40, RZ ;  /* 0x0000004006167824 */ /* 0x000fe200078e00ff */
[----:B------:R-:W-:Y:S01]  /*1200*/  LOP3.LUT R3, R3, 0x7, RZ, 0xc0, !PT ;  /* 0x0000000703037812 */ /* 0x000fe200078ec0ff */
[----:B------:R-:W-:Y:S01]  /*1210*/  ULEA.HI UR5, UR5, UR4, URZ, 0x6 ;  /* 0x0000000405057291 */ /* 0x000fe2000f8f303f */
[----:B------:R-:W-:Y:S01]  /*1220*/  LOP3.LUT R0, R0, 0x30, RZ, 0xc0, !PT ;  /* 0x0000003000007812 */ /* 0x000fe200078ec0ff */
[----:B------:R-:W-:Y:S01]  /*1230*/  IMAD.MOV.U32 R7, RZ, RZ, 0x1 ;  /* 0x00000001ff077424 */ /* 0x000fe200078e00ff */
[--C-:B------:R-:W-:Y:S01]  /*1240*/  LOP3.LUT R22, R22, 0x40, R3.reuse, 0xe2, !PT ;  /* 0x0000004016167812 */ /* 0x100fe200078ee203 */
[----:B------:R-:W-:Y:S01]  /*1250*/  USHF.R.S32.HI UR43, URZ, 0x6, UR5 ;  /* 0x000000063f2b7899 */ /* 0x000fe20008011405 */
[----:B------:R-:W1:Y:S01]  /*1260*/  LDC R96, c[0x0][0x600] ;  /* 0x00018000ff607b82 */ /* 0x000e620000000800 */
[----:B------:R-:W-:Y:S01]  /*1270*/  IADD3 R3, RZ, -R0, -R3 ;  /* 0x80000000ff037210 */ /* 0x000fe20007ffe803 */
[----:B------:R-:W-:Y:S01]  /*1280*/  IMAD.U32 R4, RZ, RZ, UR6 ;  /* 0x00000006ff047e24 */ /* 0x000fe2000f8e00ff */
[C---:B------:R-:W-:Y:S01]  /*1290*/  LOP3.LUT R93, R94.reuse, 0x3, RZ, 0xc0, !PT ;  /* 0x000000035e5d7812 */ /* 0x040fe200078ec0ff */
[----:B------:R-:W-:Y:S01]  /*12a0*/  UISETP.LT.AND UP0, UPT, UR43, 0x1, UPT ;  /* 0x000000012b00788c */ /* 0x000fe2000bf01270 */
[----:B------:R-:W-:Y:S01]  /*12b0*/  LOP3.LUT R95, R94, 0x80, RZ, 0xc0, !PT ;  /* 0x000000805e5f7812 */ /* 0x000fe200078ec0ff */
[----:B------:R-:W-:Y:S01]  /*12c0*/  IMAD R3, R6, -0x40, R3 ;  /* 0xffffffc006037824 */ /* 0x000fe200078e0203 */
[----:B------:R-:W-:Y:S01]  /*12d0*/  ULDC UR4, c[0x0][0x284] ;  /* 0x0000a10000047ab9 */ /* 0x000fe20000000800 */
[----:B--2---:R-:W-:Y:S01]  /*12e0*/  SHF.L.U32 R5, R5, R92, RZ ;  /* 0x0000005c05057219 */ /* 0x004fe200000006ff */
[----:B------:R-:W-:Y:S01]  /*12f0*/  USEL UR44, UR43, 0x1, UP0 ;  /* 0x000000012b2c7887 */ /* 0x000fe20008000000 */
[----:B------:R-:W-:Y:S01]  /*1300*/  IMAD R93, R93, -0x2, R4 ;  /* 0xfffffffe5d5d7824 */ /* 0x000fe200078e0204 */
[----:B------:R-:W-:Y:S01]  /*1310*/  LOP3.LUT R22, R22, R0, RZ, 0xfc, !PT ;  /* 0x0000000016167212 */ /* 0x000fe200078efcff */
[----:B------:R-:W-:Y:S01]  /*1320*/  IMAD.SHL.U32 R94, R94, 0x2, RZ ;  /* 0x000000025e5e7824 */ /* 0x000fe200078e00ff */
[----:B------:R-:W-:Y:S01]  /*1330*/  SHF.L.U32 R92, R7, R92, RZ ;  /* 0x0000005c075c7219 */ /* 0x000fe200000006ff */
[----:B------:R-:W-:Y:S01]  /*1340*/  VIADD R98, R3, UR4 ;  /* 0x0000000403627c36 */ /* 0x000fe20008000000 */
[----:B------:R-:W-:Y:S01]  /*1350*/  LOP3.LUT R103, R18, 0x1, RZ, 0xfc, !PT ;  /* 0x0000000112677812 */ /* 0x000fe200078efcff */
[----:B------:R-:W-:Y:S01]  /*1360*/  IMAD.MOV.U32 R23, RZ, RZ, RZ ;  /* 0x000000ffff177224 */ /* 0x000fe200078e00ff */
[C---:B0-----:R-:W-:Y:S01]  /*1370*/  SHF.L.U64.HI R91, R90.reuse, 0x3, R91 ;  /* 0x000000035a5b7819 */ /* 0x041fe2000001025b */
[----:B------:R-:W-:Y:S01]  /*1380*/  IMAD.SHL.U32 R90, R90, 0x8, RZ ;  /* 0x000000085a5a7824 */ /* 0x000fe200078e00ff */
[----:B------:R-:W-:Y:S01]  /*1390*/  SHF.R.U32.HI R95, RZ, 0x7, R95 ;  /* 0x00000007ff5f7819 */ /* 0x000fe2000001165f */
[----:B------:R-:W-:Y:S01]  /*13a0*/  UIADD3 UR44, UR43, -UR44, URZ ;  /* 0x8000002c2b2c7290 */ /* 0x000fe2000fffe03f */
[----:B------:R-:W-:Y:S01]  /*13b0*/  LOP3.LUT R97, RZ, R5, RZ, 0x33, !PT ;  /* 0x00000005ff617212 */ /* 0x000fe200078e33ff */
[----:B------:R-:W-:Y:S01]  /*13c0*/  UMOV UR40, URZ ;  /* 0x0000003f00287c82 */ /* 0x000fe20008000000 */
[----:B------:R-:W-:Y:S01]  /*13d0*/  UMOV UR41, URZ ;  /* 0x0000003f00297c82 */ /* 0x000fe20008000000 */
[----:B-1----:R-:W-:-:S08]  /*13e0*/  VIADD R96, R96, 0xffffffff ;  /* 0xffffffff60607836 */ /* 0x002fd00000000000 */
.L_x_162:
[----:B0-----:R-:W0:Y:S01]  /*13f0*/  SHFL.IDX PT, R0, R95, RZ, 0x1f ;  /* 0x00001fff5f007589 */ /* 0x001e2200000e0000 */
[----:B-1----:R-:W1:Y:S01]  /*1400*/  S2UR UR7, SR_CgaCtaId ;  /* 0x00000000000779c3 */ /* 0x002e620000008800 */
[----:B------:R-:W-:Y:S01]  /*1410*/  UMOV UR6, 0x400 ;  /* 0x0000040000067882 */ /* 0x000fe20000000000 */
[----:B0-----:R-:W-:Y:S01]  /*1420*/  R2UR UR4, R0 ;  /* 0x00000000000472ca */ /* 0x001fe200000e0000 */
[----:B-1----:R-:W-:-:S12]  /*1430*/  ULEA UR6, UR7, UR6, 0x18 ;  /* 0x0000000607067291 */ /* 0x002fd8000f8ec03f */
[----:B------:R-:W-:-:S04]  /*1440*/  ULEA.HI UR5, UR4, UR4, URZ, 0x1 ;  /* 0x0000000404057291 */ /* 0x000fc8000f8f083f */
[----:B------:R-:W-:-:S04]  /*1450*/  ULOP3.LUT UR5, UR5, 0x7fffe, URZ, 0xc0, !UPT ;  /* 0x0007fffe05057892 */ /* 0x000fc8000f8ec03f */
[----:B------:R-:W-:-:S03]  /*1460*/  UIADD3 UR5, UR4, -UR5, URZ ;  /* 0x8000000504057290 */ /* 0x000fc6000fffe03f */
[----:B------:R-:W-:Y:S01]  /*1470*/  ULDC UR4, c[0x0][0x28c] ;  /* 0x0000a30000047ab9 */ /* 0x000fe20000000800 */
[----:B------:R-:W-:Y:S01]  /*1480*/  ULEA UR5, UR5, UR6, 0xd ;  /* 0x0000000605057291 */ /* 0x000fe2000f8e683f */
[----:B------:R-:W-:-:S03]  /*1490*/  ISETP.LT.AND P0, PT, RZ, UR4, PT ;  /* 0x00000004ff007c0c */ /* 0x000fc6000bf01270 */
[----:B------:R-:W-:-:S04]  /*14a0*/  UIADD3 UR5, UR5, 0x100, URZ ;  /* 0x0000010005057890 */ /* 0x000fc8000fffe03f */
[----:B------:R-:W-:-:S04]  /*14b0*/  USHF.R.U32.HI UR5, URZ, 0x4, UR5 ;  /* 0x000000043f057899 */ /* 0x000fc80008011605 */
[----:B------:R-:W-:-:S04]  /*14c0*/  ULOP3.LUT UR5, UR5, 0x3fff, URZ, 0xc0, !UPT ;  /* 0x00003fff05057892 */ /* 0x000fc8000f8ec03f */
[----:B------:R-:W-:Y:S01]  /*14d0*/  ULOP3.LUT UR45, UR5, 0x10000, URZ, 0xfc, !UPT ;  /* 0x00010000052d7892 */ /* 0x000fe2000f8efc3f */
[----:B--2345:R-:W-:Y:S11]  /*14e0*/  @P0 BRA `(.L_x_17) ;  /* 0x0000000000400947 */ /* 0x03cff60003800000 */
[----:B------:R-:W-:Y:S01]  /*14f0*/  MOV R0, 0x0 ;  /* 0x0000000000007802 */ /* 0x000fe20000000f00 */
[----:B------:R-:W-:Y:S01]  /*1500*/  ULDC.64 UR4, c[0x4][0x68] ;  /* 0x01001a0000047ab9 */ /* 0x000fe20000000a00 */
[----:B------:R-:W-:Y:S01]  /*1510*/  ULDC.64 UR6, c[0x4][0x8] ;  /* 0x0100020000067ab9 */ /* 0x000fe20000000a00 */
[----:B------:R-:W-:Y:S01]  /*1520*/  IMAD.U32 R4, RZ, RZ, UR4 ;  /* 0x00000004ff047e24 */ /* 0x000fe2000f8e00ff */
[----:B------:R0:W1:Y:S01]  /*1530*/  LDC.64 R14, c[0x4][R0] ;  /* 0x01000000000e7b82 */ /* 0x0000620000000a00 */
[----:B------:R-:W-:Y:S01]  /*1540*/  IMAD.U32 R5, RZ, RZ, UR5 ;  /* 0x00000005ff057e24 */ /* 0x000fe2000f8e00ff */
[----:B------:R-:W-:Y:S01]  /*1550*/  ULDC.64 UR4, c[0x4][0x70] ;  /* 0x01001c0000047ab9 */ /* 0x000fe20000000a00 */
[----:B------:R-:W-:Y:S02]  /*1560*/  IMAD.U32 R10, RZ, RZ, UR6 ;  /* 0x00000006ff0a7e24 */ /* 0x000fe4000f8e00ff */
[----:B------:R-:W-:Y:S02]  /*1570*/  IMAD.U32 R6, RZ, RZ, UR4 ;  /* 0x00000004ff067e24 */ /* 0x000fe4000f8e00ff */
[----:B------:R-:W-:-:S02]  /*1580*/  IMAD.U32 R7, RZ, RZ, UR5 ;  /* 0x00000005ff077e24 */ /* 0x000fc4000f8e00ff */
[----:B------:R-:W-:Y:S02]  /*1590*/  IMAD.U32 R11, RZ, RZ, UR7 ;  /* 0x00000007ff0b7e24 */ /* 0x000fe4000f8e00ff */
[----:B------:R-:W-:Y:S02]  /*15a0*/  IMAD.MOV.U32 R8, RZ, RZ, 0x1e1 ;  /* 0x000001e1ff087424 */ /* 0x000fe400078e00ff */
[----:B------:R-:W-:Y:S02]  /*15b0*/  IMAD.MOV.U32 R12, RZ, RZ, 0x1 ;  /* 0x00000001ff0c7424 */ /* 0x000fe400078e00ff */
[----:B0-----:R-:W-:-:S07]  /*15c0*/  IMAD.MOV.U32 R13, RZ, RZ, RZ ;  /* 0x000000ffff0d7224 */ /* 0x001fce00078e00ff */
[----:B------:R-:W-:-:S07]  /*15d0*/  LEPC R20, `(.L_x_17) ;  /* 0x000000001014794e */ /* 0x000fce0000000000 */
[----:B-1---5:R-:W-:Y:S05]  /*15e0*/  CALL.ABS.NOINC R14 ;  /* 0x000000000e007343 */ /* 0x022fea0003c00000 */
.L_x_17:
[----:B------:R-:W-:-:S13]  /*15f0*/  ISETP.NE.AND P0, PT, R103, 0x3, PT ;  /* 0x000000036700780c */ /* 0x000fda0003f05270 */
[----:B------:R-:W-:Y:S05]  /*1600*/  @!P0 BRA `(.L_x_18) ;  /* 0x0000000000048947 */ /* 0x000fea0003800000 */
[----:B------:R-:W-:Y:S01]  /*1610*/  BPT.TRAP 0x1 ;  /* 0x000000040000795c */ /* 0x000fe20000300000 */
.L_x_18:
[----:B------:R-:W0:Y:S01]  /*1620*/  S2UR UR5, SR_CgaCtaId ;  /* 0x00000000000579c3 */ /* 0x000e220000008800 */
[----:B------:R-:W-:Y:S01]  /*1630*/  UMOV UR4, 0x400 ;  /* 0x0000040000047882 */ /* 0x000fe20000000000 */
[----:B------:R-:W-:Y:S02]  /*1640*/  IMAD.U32 R0, RZ, RZ, UR40 ;  /* 0x00000028ff007e24 */ /* 0x000fe4000f8e00ff */
[----:B------:R-:W-:-:S03]  /*1650*/  IMAD.U32 R3, RZ, RZ, UR41 ;  /* 0x00000029ff037e24 */ /* 0x000fc6000f8e00ff */
[----:B------:R-:W-:Y:S01]  /*1660*/  SHF.L.U32 R0, R0, 0x1f, RZ ;  /* 0x0000001f00007819 */ /* 0x000fe200000006ff */
[----:B0-----:R-:W-:-:S06]  /*1670*/  ULEA UR4, UR5, UR4, 0x18 ;  /* 0x0000000405047291 */ /* 0x001fcc000f8ec03f */
[----:B------:R-:W-:-:S04]  /*1680*/  IMAD.U32 R6, RZ, RZ, UR4 ;  /* 0x00000004ff067e24 */ /* 0x000fc8000f8e00ff */
[----:B------:R-:W-:-:S04]  /*1690*/  IMAD R3, R3, 0x8, R6 ;  /* 0x0000000803037824 */ /* 0x000fc800078e0206 */
[----:B------:R0:W1:Y:S01]  /*16a0*/  SYNCS.PHASECHK.TRANS64.TRYWAIT P1, [R3+URZ], R0 ;  /* 0x00000000030075a7 */ /* 0x000062000802017f */
[----:B------:R-:W-:Y:S05]  /*16b0*/  @!P0 BRA `(.L_x_19) ;  /* 0x0000000000048947 */ /* 0x000fea0003800000 */
[----:B------:R-:W-:Y:S01]  /*16c0*/  BPT.TRAP 0x1 ;  /* 0x000000040000795c */ /* 0x000fe20000300000 */
.L_x_19:
[----:B------:R-:W-:-:S05]  /*16d0*/  IMAD.U32 R4, RZ, RZ, UR44 ;  /* 0x0000002cff047e24 */ /* 0x000fca000f8e00ff */
[----:B------:R-:W-:Y:S01]  /*16e0*/  ISETP.GE.AND P2, PT, R4, 0x1, PT ;  /* 0x000000010400780c */ /* 0x000fe20003f46270 */
[----:B-1----:R-:W-:-:S12]  /*16f0*/  @P1 BRA `(.L_x_20) ;  /* 0x0000000000081947 */ /* 0x002fd80003800000 */
[----:B------:R-:W1:Y:S02]  /*1700*/  SYNCS.PHASECHK.TRANS64.TRYWAIT P1, [R3+URZ], R0 ;  /* 0x00000000030075a7 */ /* 0x000e64000802017f */
[----:B-1----:R-:W-:Y:S05]  /*1710*/  @!P1 BRA `(.L_x_21) ;  /* 0x00000064003c9947 */ /* 0x002fea0003800000 */
.L_x_20:
[----:B------:R-:W-:Y:S05]  /*1720*/  WARPSYNC.ALL ;  /* 0x0000000000007948 */ /* 0x000fea0003800000 */
[----:B------:R-:W-:Y:S01]  /*1730*/  R2UR UR4, R6 ;  /* 0x00000000060472ca */ /* 0x000fe200000e0000 */
[----:B------:R-:W-:Y:S01]  /*1740*/  ULEA UR5, UR41, UR45, 0xa ;  /* 0x0000002d29057291 */ /* 0x000fe2000f8e503f */
[----:B------:R-:W-:Y:S01]  /*1750*/  WARPGROUP.ARRIVE ;  /* 0x00000000000079c5 */ /* 0x000fe20000000000 */
[----:B------:R-:W-:Y:S01]  /*1760*/  UMOV UR9, 0x40000040 ;  /* 0x4000004000097882 */ /* 0x000fe20000000000 */
[----:B------:R-:W-:-:S04]  /*1770*/  UMOV UR11, 0x40000040 ;  /* 0x40000040000b7882 */ /* 0x000fc80000000000 */
[----:B------:R-:W-:-:S05]  /*1780*/  UMOV UR8, UR5 ;  /* 0x0000000500087c82 */ /* 0x000fca0008000000 */
[----:B------:R-:W-:-:S04]  /*1790*/  UIADD3 UR4, UR4, 0xc100, URZ ;  /* 0x0000c10004047890 */ /* 0x000fc8000fffe03f */
[----:B------:R-:W-:-:S04]  /*17a0*/  USHF.R.U32.HI UR4, URZ, 0x4, UR4 ;  /* 0x000000043f047899 */ /* 0x000fc80008011604 */
[----:B------:R-:W-:-:S04]  /*17b0*/  ULOP3.LUT UR4, UR4, 0x3fff, URZ, 0xc0, !UPT ;  /* 0x00003fff04047892 */ /* 0x000fc8000f8ec03f */
[----:B------:R-:W-:-:S04]  /*17c0*/  ULOP3.LUT UR4, UR4, 0x10000, URZ, 0xfc, !UPT ;  /* 0x0001000004047892 */ /* 0x000fc8000f8efc3f */
[----:B------:R-:W-:-:S07]  /*17d0*/  ULEA UR6, UR41, UR4, 0xa ;  /* 0x0000000429067291 */ /* 0x000fce000f8e503f */
[----:B------:R-:W-:Y:S02]  /*17e0*/  UMOV UR10, UR6 ;  /* 0x00000006000a7c82 */ /* 0x000fe40008000000 */
[----:B------:R-:W-:Y:S01]  /*17f0*/  HGMMA.64x128x16.F32 R24, gdesc[UR8], RZ, !UPT, gsb0 ;  /* 0x01e00000081879f0 */ /* 0x000fe2000c0008ff */
[----:B------:R-:W-:Y:S02]  /*1800*/  UIADD3 UR8, UR5, 0x2, URZ ;  /* 0x0000000205087890 */ /* 0x000fe4000fffe03f */
[----:B------:R-:W-:Y:S01]  /*1810*/  UIADD3 UR10, UR6, 0x2, URZ ;  /* 0x00000002060a7890 */ /* 0x000fe2000fffe03f */
[----:B------:R-:W-:Y:S01]  /*1820*/  UMOV UR9, 0x40000040 ;  /* 0x4000004000097882 */ /* 0x000fe20000000000 */
[----:B------:R-:W-:Y:S01]  /*1830*/  UMOV UR11, 0x40000040 ;  /* 0x40000040000b7882 */ /* 0x000fe20000000000 */
[----:B------:R-:W-:Y:S02]  /*1840*/  WARPGROUP.DEPBAR.LE gsb0, 0x0 ;  /* 0x00008000000079c5 */ /* 0x000fe40000010000 */
[----:B------:R-:W-:-:S06]  /*1850*/  WARPGROUP.ARRIVE ;  /* 0x00000000000079c5 */ /* 0x000fcc0000000000 */
[----:B------:R-:W-:Y:S01]  /*1860*/  HGMMA.64x128x16.F32 R24, gdesc[UR8], R24, gsb0 ;  /* 0x01e00000081879f0 */ /* 0x000fe20008000818 */
        /* <DEDUP_REMOVED lines=13> */
[----:B------:R-:W-:Y:S03]  /*1940*/  HGMMA.64x128x16.F32 R24, gdesc[UR8], R24, gsb0 ;  /* 0x01e00000081879f0 */ /* 0x000fe60008000818 */
[----:B------:R-:W-:Y:S02]  /*1950*/  WARPGROUP.DEPBAR.LE gsb0, 0x0 ;  /* 0x00008000000079c5 */ /* 0x000fe40000010000 */
[----:B------:R-:W-:Y:S05]  /*1960*/  @!P2 BRA `(.L_x_22) ;  /* 0x000000040028a947 */ /* 0x000fea0003800000 */
[----:B------:R-:W-:Y:S01]  /*1970*/  UIADD3 UR5, UR41, 0x1, URZ ;  /* 0x0000000129057890 */ /* 0x000fe2000fffe03f */
[----:B01----:R-:W-:Y:S02]  /*1980*/  IMAD.U32 R0, RZ, RZ, UR44 ;  /* 0x0000002cff007e24 */ /* 0x003fe4000f8e00ff */
[----:B------:R-:W-:Y:S01]  /*1990*/  IMAD.U32 R3, RZ, RZ, UR41 ;  /* 0x00000029ff037e24 */ /* 0x000fe2000f8e00ff */
[----:B------:R-:W-:-:S04]  /*19a0*/  UISETP.NE.AND UP0, UPT, UR5, 0x3, UPT ;  /* 0x000000030500788c */ /* 0x000fc8000bf05270 */
[----:B------:R-:W-:Y:S02]  /*19b0*/  USEL UR6, URZ, 0x1, UP0 ;  /* 0x000000013f067887 */ /* 0x000fe40008000000 */
[----:B------:R-:W-:Y:S02]  /*19c0*/  USEL UR5, UR5, URZ, UP0 ;  /* 0x0000003f05057287 */ /* 0x000fe40008000000 */
[----:B------:R-:W-:-:S06]  /*19d0*/  ULOP3.LUT UR6, UR40, UR6, URZ, 0x3c, !UPT ;  /* 0x0000000628067292 */ /* 0x000fcc000f8e3c3f */
[----:B------:R-:W-:-:S07]  /*19e0*/  IMAD.U32 R7, RZ, RZ, UR6 ;  /* 0x00000006ff077e24 */ /* 0x000fce000f8e00ff */
.L_x_29:
[----:B------:R-:W-:Y:S05]  /*19f0*/  @!P0 BRA `(.L_x_23) ;  /* 0x0000000000048947 */ /* 0x000fea0003800000 */
[----:B------:R-:W-:Y:S01]  /*1a00*/  BPT.TRAP 0x1 ;  /* 0x000000040000795c */ /* 0x000fe20000300000 */
.L_x_23:
[----:B------:R-:W0:Y:S01]  /*1a10*/  S2UR UR7, SR_CgaCtaId ;  /* 0x00000000000779c3 */ /* 0x000e220000008800 */
[----:B------:R-:W-:Y:S01]  /*1a20*/  UMOV UR6, 0x400 ;  /* 0x0000040000067882 */ /* 0x000fe20000000000 */
[----:B------:R-:W-:Y:S01]  /*1a30*/  IMAD.U32 R5, RZ, RZ, UR5 ;  /* 0x00000005ff057e24 */ /* 0x000fe2000f8e00ff */
[----:B------:R-:W-:Y:S01]  /*1a40*/  SHF.L.U32 R4, R7, 0x1f, RZ ;  /* 0x0000001f07047819 */ /* 0x000fe200000006ff */
[----:B0-----:R-:W-:-:S06]  /*1a50*/  ULEA UR6, UR7, UR6, 0x18 ;  /* 0x0000000607067291 */ /* 0x001fcc000f8ec03f */
[----:B------:R-:W-:-:S04]  /*1a60*/  IMAD.U32 R6, RZ, RZ, UR6 ;  /* 0x00000006ff067e24 */ /* 0x000fc8000f8e00ff */
[----:B------:R-:W-:-:S04]  /*1a70*/  IMAD R5, R5, 0x8, R6 ;  /* 0x0000000805057824 */ /* 0x000fc800078e0206 */
[----:B------:R0:W1:Y:S01]  /*1a80*/  SYNCS.PHASECHK.TRANS64.TRYWAIT P1, [R5+URZ], R4 ;  /* 0x00000004050075a7 */ /* 0x000062000802017f */
[----:B------:R-:W-:Y:S05]  /*1a90*/  @!P0 BRA `(.L_x_24) ;  /* 0x0000000000048947 */ /* 0x000fea0003800000 */
[----:B------:R-:W-:Y:S01]  /*1aa0*/  BPT.TRAP 0x1 ;  /* 0x000000040000795c */ /* 0x000fe20000300000 */
.L_x_24:
[----:B-1----:R-:W-:Y:S05]  /*1ab0*/  @P1 BRA `(.L_x_25) ;  /* 0x0000000000081947 */ /* 0x002fea0003800000 */
[----:B------:R-:W1:Y:S02]  /*1ac0*/  SYNCS.PHASECHK.TRANS64.TRYWAIT P1, [R5+URZ], R4 ;  /* 0x00000004050075a7 */ /* 0x000e64000802017f */
[----:B-1----:R-:W-:Y:S05]  /*1ad0*/  @!P1 BRA `(.L_x_26) ;  /* 0x0000006000609947 */ /* 0x002fea0003800000 */
.L_x_25:
[----:B------:R-:W-:Y:S01]  /*1ae0*/  ULEA UR6, UR5, UR45, 0xa ;  /* 0x0000002d05067291 */ /* 0x000fe2000f8e503f */
[----:B------:R-:W-:Y:S01]  /*1af0*/  WARPGROUP.ARRIVE ;  /* 0x00000000000079c5 */ /* 0x000fe20000000000 */
[----:B------:R-:W-:Y:S01]  /*1b00*/  ULEA UR7, UR5, UR4, 0xa ;  /* 0x0000000405077291 */ /* 0x000fe2000f8e503f */
[----:B------:R-:W-:Y:S01]  /*1b10*/  UMOV UR9, 0x40000040 ;  /* 0x4000004000097882 */ /* 0x000fe20000000000 */
[----:B------:R-:W-:-:S03]  /*1b20*/  UMOV UR11, 0x40000040 ;  /* 0x40000040000b7882 */ /* 0x000fc60000000000 */
[----:B------:R-:W-:Y:S02]  /*1b30*/  UMOV UR8, UR6 ;  /* 0x0000000600087c82 */ /* 0x000fe40008000000 */
[----:B------:R-:W-:Y:S02]  /*1b40*/  UMOV UR10, UR7 ;  /* 0x00000007000a7c82 */ /* 0x000fe40008000000 */
[----:B------:R-:W-:Y:S01]  /*1b50*/  HGMMA.64x128x16.F32 R24, gdesc[UR8], R24, gsb0 ;  /* 0x01e00000081879f0 */ /* 0x000fe20008000818 */
[----:B------:R-:W-:Y:S02]  /*1b60*/  UIADD3 UR8, UR6, 0x2, URZ ;  /* 0x0000000206087890 */ /* 0x000fe4000fffe03f */
[----:B------:R-:W-:Y:S01]  /*1b70*/  UIADD3 UR10, UR7, 0x2, URZ ;  /* 0x00000002070a7890 */ /* 0x000fe2000fffe03f */
[----:B------:R-:W-:Y:S01]  /*1b80*/  UMOV UR9, 0x40000040 ;  /* 0x4000004000097882 */ /* 0x000fe20000000000 */
[----:B------:R-:W-:Y:S01]  /*1b90*/  UMOV UR11, 0x40000040 ;  /* 0x40000040000b7882 */ /* 0x000fe20000000000 */
[----:B------:R-:W-:-:S02]  /*1ba0*/  WARPGROUP.DEPBAR.LE gsb0, 0x0 ;  /* 0x00008000000079c5 */ /* 0x000fc40000010000 */
        /* <DEDUP_REMOVED lines=18> */
[----:B------:R-:W-:Y:S01]  /*1cd0*/  BPT.TRAP 0x1 ;  /* 0x000000040000795c */ /* 0x000fe20000300000 */
.L_x_27:
[----:B------:R-:W-:-:S13]  /*1ce0*/  ISETP.NE.AND P1, PT, R102, RZ, PT ;  /* 0x000000ff6600720c */ /* 0x000fda0003f25270 */
[----:B01----:R-:W-:-:S04]  /*1cf0*/  @P1 IMAD R4, R3, 0x8, R6 ;  /* 0x0000000803041824 */ /* 0x003fc800078e0206 */
[----:B------:R-:W-:-:S05]  /*1d00*/  @P1 VIADD R4, R4, 0x18 ;  /* 0x0000001804041836 */ /* 0x000fca0000000000 */
[----:B------:R-:W-:-:S04]  /*1d10*/  @P1 PRMT R4, R19, 0x654, R4 ;  /* 0x0000065413041816 */ /* 0x000fc80000000004 */
[----:B------:R0:W-:Y:S01]  /*1d20*/  @P1 SYNCS.ARRIVE.TRANS64.RED.A1T0 RZ, [R4+URZ], RZ ;  /* 0x000000ff04ff19a7 */ /* 0x0001e2000810043f */
[----:B------:R-:W-:-:S13]  /*1d30*/  ISETP.GT.U32.AND P1, PT, R18, 0x1, PT ;  /* 0x000000011200780c */ /* 0x000fda0003f24070 */
[----:B0-----:R-:W-:Y:S05]  /*1d40*/  @P1 BRA `(.L_x_28) ;  /* 0x0000000000041947 */ /* 0x001fea0003800000 */
[----:B------:R-:W-:Y:S01]  /*1d50*/  BPT.TRAP 0x1 ;  /* 0x000000040000795c */ /* 0x000fe20000300000 */
.L_x_28:
[----:B------:R-:W-:Y:S01]  /*1d60*/  UIADD3 UR5, UR5, 0x1, URZ ;  /* 0x0000000105057890 */ /* 0x000fe2000fffe03f */
[C---:B------:R-:W-:Y:S01]  /*1d70*/  ISETP.GT.AND P2, PT, R0.reuse, 0x1, PT ;  /* 0x000000010000780c */ /* 0x040fe20003f44270 */
[----:B------:R-:W-:Y:S02]  /*1d80*/  VIADD R3, R3, 0x1 ;  /* 0x0000000103037836 */ /* 0x000fe40000000000 */
[----:B------:R-:W-:Y:S01]  /*1d90*/  UISETP.NE.AND UP0, UPT, UR5, 0x3, UPT ;  /* 0x000000030500788c */ /* 0x000fe2000bf05270 */
[----:B------:R-:W-:Y:S02]  /*1da0*/  VIADD R0, R0, 0xffffffff ;  /* 0xffffffff00007836 */ /* 0x000fe40000000000 */
[C---:B------:R-:W-:Y:S01]  /*1db0*/  ISETP.NE.AND P1, PT, R3.reuse, 0x3, PT ;  /* 0x000000030300780c */ /* 0x040fe20003f25270 */
[----:B------:R-:W-:Y:S02]  /*1dc0*/  USEL UR6, URZ, 0x1, UP0 ;  /* 0x000000013f067887 */ /* 0x000fe40008000000 */
[----:B------:R-:W-:Y:S01]  /*1dd0*/  USEL UR5, UR5, URZ, UP0 ;  /* 0x0000003f05057287 */ /* 0x000fe20008000000 */
[----:B------:R-:W-:-:S03]  /*1de0*/  SEL R3, R3, RZ, P1 ;  /* 0x000000ff03037207 */ /* 0x000fc60000800000 */
[----:B------:R-:W-:Y:S01]  /*1df0*/  LOP3.LUT R7, R7, UR6, RZ, 0x3c, !PT ;  /* 0x0000000607077c12 */ /* 0x000fe2000f8e3cff */
[----:B------:R-:W-:Y:S07]  /*1e00*/  @P2 BRA `(.L_x_29) ;  /* 0xfffffff800f82947 */ /* 0x000fee000383ffff */
.L_x_22:
[----:B01----:R-:W0:Y:S02]  /*1e10*/  LDC R0, c[0x0][0x28c] ;  /* 0x0000a300ff007b82 */ /* 0x003e240000000800 */
[----:B0-----:R-:W-:-:S13]  /*1e20*/  ISETP.GE.AND P1, PT, R0, 0x1, PT ;  /* 0x000000010000780c */ /* 0x001fda0003f26270 */
[----:B------:R-:W-:Y:S05]  /*1e30*/  @!P1 BRA `(.L_x_30) ;  /* 0x0000000000449947 */ /* 0x000fea0003800000 */
[----:B------:R-:W-:Y:S05]  /*1e40*/  @!P0 BRA `(.L_x_31) ;  /* 0x0000000000048947 */ /* 0x000fea0003800000 */
[----:B------:R-:W-:Y:S01]  /*1e50*/  BPT.TRAP 0x1 ;  /* 0x000000040000795c */ /* 0x000fe20000300000 */
.L_x_31:
[----:B------:R-:W-:-:S13]  /*1e60*/  ISETP.NE.AND P0, PT, R102, RZ, PT ;  /* 0x000000ff6600720c */ /* 0x000fda0003f05270 */
[----:B------:R-:W-:-:S05]  /*1e70*/  VOTEU.ANY UP0, P0 ;  /* 0x00000000003f7886 */ /* 0x000fca0000000100 */
[----:B------:R-:W-:-:S06]  /*1e80*/  @UP0 UIADD3 UR4, UR44, UR41, URZ ;  /* 0x000000292c040290 */ /* 0x000fcc000fffe03f */
[----:B------:R-:W-:Y:S02]  /*1e90*/  IMAD.U32 R4, RZ, RZ, UR4 ;  /* 0x00000004ff047e24 */ /* 0x000fe4000f8e00ff */
[----:B------:R-:W-:Y:S02]  /*1ea0*/  IMAD.U32 R3, RZ, RZ, UR4 ;  /* 0x00000004ff037e24 */ /* 0x000fe4000f8e00ff */
[----:B------:R-:W-:-:S05]  /*1eb0*/  @P0 IMAD.WIDE.U32 R4, R4, -0x55555555, RZ ;  /* 0xaaaaaaab04040825 */ /* 0x000fca00078e00ff */
[----:B------:R-:W-:-:S05]  /*1ec0*/  @P0 SHF.R.U32.HI R0, RZ, 0x1, R5 ;  /* 0x00000001ff000819 */ /* 0x000fca0000011605 */
[----:B------:R-:W-:-:S04]  /*1ed0*/  @P0 IMAD R0, R0, -0x3, R3 ;  /* 0xfffffffd00000824 */ /* 0x000fc800078e0203 */
[----:B------:R-:W-:-:S04]  /*1ee0*/  @P0 IMAD R0, R0, 0x8, R6 ;  /* 0x0000000800000824 */ /* 0x000fc800078e0206 */
[----:B------:R-:W-:-:S05]  /*1ef0*/  @P0 VIADD R0, R0, 0x18 ;  /* 0x0000001800000836 */ /* 0x000fca0000000000 */
[----:B------:R-:W-:-:S04]  /*1f00*/  @P0 PRMT R0, R19, 0x654, R0 ;  /* 0x0000065413000816 */ /* 0x000fc80000000000 */
[----:B------:R0:W-:Y:S01]  /*1f10*/  @P0 SYNCS.ARRIVE.TRANS64.RED.A1T0 RZ, [R0+URZ], RZ ;  /* 0x000000ff00ff09a7 */ /* 0x0001e2000810043f */
[----:B------:R-:W-:-:S13]  /*1f20*/  ISETP.GT.U32.AND P0, PT, R18, 0x1, PT ;  /* 0x000000011200780c */ /* 0x000fda0003f04070 */
[----:B0-----:R-:W-:Y:S05]  /*1f30*/  @P0 BRA `(.L_x_30) ;  /* 0x0000000000040947 */ /* 0x001fea0003800000 */
[----:B------:R-:W-:Y:S01]  /*1f40*/  BPT.TRAP 0x1 ;  /* 0x000000040000795c */ /* 0x000fe20000300000 */
.L_x_30:
[----:B------:R-:W-:Y:S01]  /*1f50*/  IMAD.SHL.U32 R3, R100, 0x80, RZ ;  /* 0x0000008064037824 */ /* 0x000fe200078e00ff */
[----:B------:R-:W-:Y:S01]  /*1f60*/  UIADD3 UR41, UR43, UR41, URZ ;  /* 0x000000292b297290 */ /* 0x000fe2000fffe03f */
[----:B------:R-:W-:Y:S01]  /*1f70*/  SHF.R.S32.HI R13, RZ, 0x1f, R99 ;  /* 0x0000001fff0d7819 */ /* 0x000fe20000011463 */
[----:B------:R-:W-:Y:S01]  /*1f80*/  UISETP.GE.U32.AND UP1, UPT, UR43, 0x3, UPT ;  /* 0x000000032b00788c */ /* 0x000fe2000bf26070 */
[----:B------:R-:W-:Y:S01]  /*1f90*/  IMAD.SHL.U32 R7, R101, 0x80, RZ ;  /* 0x0000008065077824 */ /* 0x000fe200078e00ff */
[----:B------:R-:W-:Y:S01]  /*1fa0*/  ULDC UR7, c[0x0][0x288] ;  /* 0x0000a20000077ab9 */ /* 0x000fe20000000800 */
[C---:B------:R-:W-:Y:S01]  /*1fb0*/  LOP3.LUT R8, R3.reuse, 0x6, R94, 0xf8, !PT ;  /* 0x0000000603087812 */ /* 0x040fe200078ef85e */
[----:B------:R-:W-:Y:S01]  /*1fc0*/  UISETP.GT.U32.AND UP0, UPT, UR41, 0x2, UPT ;  /* 0x000000022900788c */ /* 0x000fe2000bf04070 */
[----:B------:R-:W-:Y:S01]  /*1fd0*/  ISETP.GE.AND P0, PT, R3, UR7, PT ;  /* 0x0000000703007c0c */ /* 0x000fe2000bf06270 */
[----:B------:R-:W-:Y:S01]  /*1fe0*/  ULDC.64 UR4, c[0x0][0x5d0] ;  /* 0x0001740000047ab9 */ /* 0x000fe20000000a00 */
[--C-:B------:R-:W-:Y:S01]  /*1ff0*/  SHF.R.S32.HI R9, RZ, 0x1f, R8.reuse ;  /* 0x0000001fff097819 */ /* 0x100fe20000011408 */
[----:B------:R-:W-:Y:S01]  /*2000*/  ULDC UR10, c[0x0][0x284] ;  /* 0x0000a100000a7ab9 */ /* 0x000fe20000000800 */
[----:B------:R-:W-:Y:S01]  /*2010*/  IMAD R0, R13, UR4, RZ ;  /* 0x000000040d007c24 */ /* 0x000fe2000f8e02ff */
[----:B------:R-:W-:Y:S01]  /*2020*/  UISETP.LT.U32.AND UP0, UPT, UR43, 0x3, UP0 ;  /* 0x000000032b00788c */ /* 0x000fe20008701070 */
[----:B------:R-:W-:Y:S01]  /*2030*/  ISETP.GE.OR P0, PT, R7, UR10, P0 ;  /* 0x0000000a07007c0c */ /* 0x000fe20008706670 */
[----:B------:R-:W-:Y:S01]  /*2040*/  IMAD.WIDE.U32 R4, R99, UR4, R8 ;  /* 0x0000000463047c25 */ /* 0x000fe2000f8e0008 */
[----:B------:R-:W-:Y:S01]  /*2050*/  ULDC.64 UR8, c[0x0][0x5c8] ;  /* 0x0001720000087ab9 */ /* 0x000fe20000000a00 */
[----:B------:R-:W-:-:S02]  /*2060*/  USEL UR6, URZ, 0x1, !UP0 ;  /* 0x000000013f067887 */ /* 0x000fc4000c000000 */
[----:B------:R-:W-:Y:S01]  /*2070*/  IMAD R11, R99, UR5, R0 ;  /* 0x00000005630b7c24 */ /* 0x000fe2000f8e0200 */
[----:B------:R-:W-:Y:S01]  /*2080*/  @UP1 UIMAD.WIDE.U32 UR4, UR41, -0x55555555, URZ ;  /* 0xaaaaaaab290418a5 */ /* 0x000fe2000f8e003f */
[----:B------:R-:W-:Y:S01]  /*2090*/  IMAD.WIDE R100, R101, 0x80, R22 ;  /* 0x0000008065647825 */ /* 0x000fe200078e0216 */
[----:B------:R-:W-:Y:S02]  /*20a0*/  ULOP3.LUT UR40, UR40, UR6, URZ, 0x3c, !UPT ;  /* 0x0000000628287292 */ /* 0x000fe4000f8e3c3f */
[----:B------:R-:W-:Y:S01]  /*20b0*/  @UP1 USHF.R.U32.HI UR4, URZ, 0x1, UR5 ;  /* 0x000000013f041899 */ /* 0x000fe20008011605 */
[----:B------:R-:W-:Y:S02]  /*20c0*/  IMAD.IADD R5, R5, 0x1, R11 ;  /* 0x0000000105057824 */ /* 0x000fe400078e020b */
[----:B------:R-:W-:Y:S01]  /*20d0*/  IMAD R11, R101, UR8, RZ ;  /* 0x00000008650b7c24 */ /* 0x000fe2000f8e02ff */
[----:B------:R-:W-:Y:S01]  /*20e0*/  @UP1 ULOP3.LUT UR40, UR40, 0x1, UR4, 0x78, !UPT ;  /* 0x0000000128281892 */ /* 0x000fe2000f8e7804 */
[----:B------:R-:W-:-:S04]  /*20f0*/  IMAD.WIDE.U32 R104, R100, UR8, R4 ;  /* 0x0000000864687c25 */ /* 0x000fc8000f8e0004 */
[----:B------:R-:W-:Y:S02]  /*2100*/  IMAD R11, R100, UR9, R11 ;  /* 0x00000009640b7c24 */ /* 0x000fe4000f8e020b */
[----:B------:R-:W-:Y:S01]  /*2110*/  IMAD.MOV.U32 R0, RZ, RZ, -0x1 ;  /* 0xffffffffff007424 */ /* 0x000fe200078e00ff */
[----:B------:R-:W-:Y:S06]  /*2120*/  @P0 BRA `(.L_x_32) ;  /* 0x0000004000040947 */ /* 0x000fec0003800000 */
[----:B-----5:R-:W-:Y:S01]  /*2130*/  FSETP.NEU.AND P1, PT, R89, RZ, PT ;  /* 0x000000ff5900720b */ /* 0x020fe20003f2d000 */
[----:B------:R-:W-:Y:S01]  /*2140*/  IMAD.IADD R4, R93, 0x1, -R3 ;  /* 0x000000015d047824 */ /* 0x000fe200078e0a03 */
[----:B------:R-:W-:Y:S01]  /*2150*/  BSSY B0, `(.L_x_32) ;  /* 0x00003fe000007945 */ /* 0x000fe20003800000 */
[----:B------:R-:W-:Y:S02]  /*2160*/  IMAD.IADD R3, R98, 0x1, -R7 ;  /* 0x0000000162037824 */ /* 0x000fe400078e0a07 */
[----:B------:R-:W-:Y:S01]  /*2170*/  IMAD.IADD R115, R105, 0x1, R11 ;  /* 0x0000000169737824 */ /* 0x000fe200078e020b */
[----:B------:R-:W-:-:S04]  /*2180*/  ISETP.GT.AND P0, PT, R4, RZ, PT ;  /* 0x000000ff0400720c */ /* 0x000fc80003f04270 */
[----:B------:R-:W-:-:S03]  /*2190*/  ISETP.GT.AND P3, PT, R3, RZ, P0 ;  /* 0x000000ff0300720c */ /* 0x000fc60000764270 */
[----:B------:R-:W-:Y:S10]  /*21a0*/  @!P1 BRA `(.L_x_33) ;  /* 0x0000002c00289947 */ /* 0x000ff40003800000 */
[----:B------:R-:W0:Y:S01]  /*21b0*/  LDC.64 R108, c[0x0][0x5b8] ;  /* 0x00016e00ff6c7b82 */ /* 0x000e220000000a00 */
[----:B------:R-:W-:-:S07]  /*21c0*/  ULDC.64 UR4, c[0x0][0x5c0] ;  /* 0x0001700000047ab9 */ /* 0x000fce0000000a00 */
[----:B------:R-:W1:Y:S08]  /*21d0*/  LDC.64 R110, c[0x0][0x5b0] ;  /* 0x00016c00ff6e7b82 */ /* 0x000e700000000a00 */
[----:B------:R-:W2:Y:S01]  /*21e0*/  LDC.64 R112, c[0x0][0x5a8] ;  /* 0x00016a00ff707b82 */ /* 0x000ea20000000a00 */
[-C--:B0-----:R-:W-:Y:S02]  /*21f0*/  IMAD R6, R13, R108.reuse, RZ ;  /* 0x0000006c0d067224 */ /* 0x081fe400078e02ff */
[----:B------:R-:W-:-:S04]  /*2200*/  IMAD.WIDE.U32 R106, R99, R108, R8 ;  /* 0x0000006c636a7225 */ /* 0x000fc800078e0008 */
[----:B------:R-:W-:Y:S02]  /*2210*/  IMAD R105, R99, R109, R6 ;  /* 0x0000006d63697224 */ /* 0x000fe400078e0206 */
[-C--:B-1----:R-:W-:Y:S02]  /*2220*/  IMAD R5, R101, R110.reuse, RZ ;  /* 0x0000006e65057224 */ /* 0x082fe400078e02ff */
[----:B------:R-:W-:Y:S02]  /*2230*/  IMAD.IADD R13, R107, 0x1, R105 ;  /* 0x000000016b0d7824 */ /* 0x000fe400078e0269 */
[----:B------:R-:W-:Y:S02]  /*2240*/  IMAD.MOV.U32 R12, RZ, RZ, R106 ;  /* 0x000000ffff0c7224 */ /* 0x000fe400078e006a */
[C---:B------:R-:W-:Y:S02]  /*2250*/  IMAD R109, R100.reuse, R111, R5 ;  /* 0x0000006f646d7224 */ /* 0x040fe400078e0205 */
[----:B------:R-:W-:-:S04]  /*2260*/  IMAD.WIDE.U32 R6, R100, R110, R12 ;  /* 0x0000006e64067225 */ /* 0x000fc800078e000c */
[----:B------:R-:W-:Y:S01]  /*2270*/  IMAD.IADD R5, R7, 0x1, R109 ;  /* 0x0000000107057824 */ /* 0x000fe200078e026d */
[----:B--2---:R-:W-:-:S04]  /*2280*/  LEA R14, P1, R6, R112, 0x1 ;  /* 0x00000070060e7211 */ /* 0x004fc800078208ff */
[----:B------:R-:W-:-:S05]  /*2290*/  LEA.HI.X R15, R6, R113, R5, 0x1, P1 ;  /* 0x00000071060f7211 */ /* 0x000fca00008f0c05 */
[----:B------:R0:W2:Y:S01]  /*22a0*/  @P3 LDG.E.LTC128B.U16 R5, desc[UR38][R14.64] ;  /* 0x000000260e053981 */ /* 0x0000a2000c1e1520 */
[----:B------:R-:W-:Y:S01]  /*22b0*/  IMAD.WIDE.U32 R6, R100, R110, R8 ;  /* 0x0000006e64067225 */ /* 0x000fe200078e0008 */
[----:B------:R-:W-:Y:S03]  /*22c0*/  BSSY B1, `(.L_x_34) ;  /* 0x0000013000017945 */ /* 0x000fe60003800000 */
[----:B------:R-:W-:Y:S02]  /*22d0*/  IMAD.IADD R7, R109, 0x1, R7 ;  /* 0x000000016d077824 */ /* 0x000fe400078e0207 */
[----:B------:R-:W-:Y:S01]  /*22e0*/  IMAD.WIDE.U32 R20, R99, R108, R6 ;  /* 0x0000006c63147225 */ /* 0x000fe200078e0006 */
[----:B0-----:R-:W-:-:S03]  /*22f0*/  SHF.L.U64.HI R15, R110, 0x3, R111 ;  /* 0x000000036e0f7819 */ /* 0x001fc6000001026f */
[----:B------:R-:W-:Y:S01]  /*2300*/  IMAD.IADD R7, R105, 0x1, R21 ;  /* 0x0000000169077824 */ /* 0x000fe200078e0215 */
[----:B------:R-:W-:Y:S01]  /*2310*/  LEA R6, P4, R20, R112, 0x1 ;  /* 0x0000007014067211 */ /* 0x000fe200078808ff */
[----:B------:R-:W-:-:S03]  /*2320*/  IMAD.SHL.U32 R14, R110, 0x8, RZ ;  /* 0x000000086e0e7824 */ /* 0x000fc600078e00ff */
[----:B------:R-:W-:Y:S01]  /*2330*/  LEA.HI.X R7, R20, R113, R7, 0x1, P4 ;  /* 0x0000007114077211 */ /* 0x000fe200020f0c07 */
[----:B--2---:R-:W-:-:S05]  /*2340*/  HADD2.F32 R10, -RZ, R5.H0_H0 ;  /* 0x20000005ff0a7230 */ /* 0x004fca0000004100 */
[----:B------:R-:W-:Y:S01]  /*2350*/  FMUL R11, R10, R89 ;  /* 0x000000590a0b7220 */ /* 0x000fe20000400000 */
[----:B------:R-:W-:-:S03]  /*2360*/  LEA R10, P1, R104, UR4, 0x1 ;  /* 0x00000004680a7c11 */ /* 0x000fc6000f8208ff */
[----:B------:R-:W-:Y:S01]  /*2370*/  FFMA R24, R24, R88, R11 ;  /* 0x0000005818187223 */ /* 0x000fe2000000000b */
[----:B------:R-:W-:Y:S02]  /*2380*/  LEA.HI.X R11, R104, UR5, R115, 0x1, P1 ;  /* 0x00000005680b7c11 */ /* 0x000fe400088f0c73 */
[----:B------:R-:W-:Y:S02]  /*2390*/  ISETP.GT.AND P1, PT, R4, 0x1, PT ;  /* 0x000000010400780c */ /* 0x000fe40003f24270 */
[----:B------:R-:W-:Y:S02]  /*23a0*/  F2FP.F16.F32.PACK_AB R24, RZ, R24 ;  /* 0x00000018ff18723e */ /* 0x000fe400000000ff */
[----:B------:R-:W-:-:S03]  /*23b0*/  ISETP.GT.AND P2, PT, R3, RZ, P1 ;  /* 0x000000ff0300720c */ /* 0x000fc60000f44270 */
[----:B------:R0:W-:Y:S10]  /*23c0*/  @P3 STG.E.U16 desc[UR38][R10.64], R24 ;  /* 0x000000180a003986 */ /* 0x0001f4000c101526 */
[----:B------:R-:W-:Y:S05]  /*23d0*/  @!P2 BRA `(.L_x_35) ;  /* 0x000000000004a947 */ /* 0x000fea0003800000 */
[----:B------:R1:W5:Y:S02]  /*23e0*/  LDG.E.LTC128B.U16 R5, desc[UR38][R6.64+0x2] ;  /* 0x0000022606057981 */ /* 0x000364000c1e1520 */
.L_x_35:
[----:B------:R-:W-:Y:S05]  /*23f0*/  BSYNC B1 ;  /* 0x0000000000017941 */ /* 0x000fea0003800000 */
.L_x_34:
[----:B-----5:R-:W-:Y:S01]  /*2400*/  HADD2.F32 R12, -RZ, R5.H0_H0 ;  /* 0x20000005ff0c7230 */ /* 0x020fe20000004100 */
[----:B------:R-:W-:Y:S01]  /*2410*/  ISETP.GT.AND P0, PT, R3, 0x8, P0 ;  /* 0x000000080300780c */ /* 0x000fe20000704270 */
[----:B------:R-:W-:Y:S01]  /*2420*/  IMAD.WIDE.U32 R20, R100, R110, R14 ;  /* 0x0000006e64147225 */ /* 0x000fe200078e000e */
[----:B0-----:R-:W-:-:S03]  /*2430*/  PRMT R24, R5, 0x7610, R24 ;  /* 0x0000761005187816 */ /* 0x001fc60000000018 */
[----:B------:R-:W-:Y:S01]  /*2440*/  FMUL R12, R12, R89 ;  /* 0x000000590c0c7220 */ /* 0x000fe20000400000 */
[----:B------:R-:W-:Y:S01]  /*2450*/  IMAD.IADD R109, R109, 0x1, R21 ;  /* 0x000000016d6d7824 */ /* 0x000fe200078e0215 */
[----:B------:R-:W-:Y:S02]  /*2460*/  IADD3 R106, P3, R106, R20, RZ ;  /* 0x000000146a6a7210 */ /* 0x000fe40007f7e0ff */
[----:B------:R-:W-:-:S03]  /*2470*/  FFMA R12, R25, R88, R12 ;  /* 0x00000058190c7223 */ /* 0x000fc6000000000c */
[----:B------:R-:W-:Y:S01]  /*2480*/  IMAD.X R13, R109, 0x1, R13, P3 ;  /* 0x000000016d0d7824 */ /* 0x000fe200018e060d */
[C---:B------:R-:W-:Y:S02]  /*2490*/  LEA R14, P3, R106.reuse, R112, 0x1 ;  /* 0x000000706a0e7211 */ /* 0x040fe400078608ff */
[----:B------:R-:W-:Y:S02]  /*24a0*/  F2FP.F16.F32.PACK_AB R12, RZ, R12 ;  /* 0x0000000cff0c723e */ /* 0x000fe400000000ff */
[----:B------:R-:W-:Y:S02]  /*24b0*/  LEA.HI.X R15, R106, R113, R13, 0x1, P3 ;  /* 0x000000716a0f7211 */ /* 0x000fe400018f0c0d */
[----:B------:R-:W-:-:S05]  /*24c0*/  PRMT R21, R12, 0x7610, R21 ;  /* 0x000076100c157816 */ /* 0x000fca0000000015 */
[----:B------:R0:W-:Y:S04]  /*24d0*/  @P2 STG.E.U16 desc[UR38][R10.64+0x2], R21 ;  /* 0x000002150a002986 */ /* 0x0001e8000c101526 */
[----:B------:R-:W2:Y:S01]  /*24e0*/  @P0 LDG.E.LTC128B.U16 R24, desc[UR38][R14.64] ;  /* 0x000000260e180981 */ /* 0x000ea2000c1e1520 */
[----:B------:R-:W-:Y:S01]  /*24f0*/  IADD3 R20, P2, R8, R20, RZ ;  /* 0x0000001408147210 */ /* 0x000fe20007f5e0ff */
[----:B------:R-:W-:Y:S01]  /*2500*/  BSSY B1, `(.L_x_36) ;  /* 0x0000011000017945 */ /* 0x000fe20003800000 */
[C---:B------:R-:W-:Y:S02]  /*2510*/  SHF.L.U64.HI R13, R90.reuse, 0x1, R91 ;  /* 0x000000015a0d7819 */ /* 0x040fe4000001025b */
[----:B------:R-:W-:Y:S01]  /*2520*/  ISETP.GT.AND P1, PT, R3, 0x8, P1 ;  /* 0x000000080300780c */ /* 0x000fe20000f24270 */
[----:B0-----:R-:W-:Y:S01]  /*2530*/  IMAD.X R21, R9, 0x1, R109, P2 ;  /* 0x0000000109157824 */ /* 0x001fe200010e066d */
[----:B------:R-:W-:Y:S01]  /*2540*/  LEA R12, P2, R90, R10, 0x1 ;  /* 0x0000000a5a0c7211 */ /* 0x000fe200078408ff */
[----:B------:R-:W-:-:S04]  /*2550*/  IMAD.WIDE.U32 R20, R99, R108, R20 ;  /* 0x0000006c63147225 */ /* 0x000fc800078e0014 */
[----:B------:R-:W-:Y:S02]  /*2560*/  IMAD.X R13, R13, 0x1, R11, P2 ;  /* 0x000000010d0d7824 */ /* 0x000fe400010e060b */
[----:B------:R-:W-:Y:S02]  /*2570*/  IMAD.IADD R9, R105, 0x1, R21 ;  /* 0x0000000169097824 */ /* 0x000fe400078e0215 */
[----:B--2---:R-:W-:-:S05]  /*2580*/  HADD2.F32 R8, -RZ, R24.H0_H0 ;  /* 0x20000018ff087230 */ /* 0x004fca0000004100 */
[----:B------:R-:W-:Y:S01]  /*2590*/  FMUL R5, R8, R89 ;  /* 0x0000005908057220 */ /* 0x000fe20000400000 */
[----:B------:R-:W-:-:S03]  /*25a0*/  LEA R8, P3, R20, R112, 0x1 ;  /* 0x0000007014087211 */ /* 0x000fc600078608ff */
[----:B------:R-:W-:Y:S01]  /*25b0*/  FFMA R5, R26, R88, R5 ;  /* 0x000000581a057223 */ /* 0x000fe20000000005 */
[----:B------:R-:W-:-:S04]  /*25c0*/  LEA.HI.X R9, R20, R113, R9, 0x1, P3 ;  /* 0x0000007114097211 */ /* 0x000fc800018f0c09 */
[----:B------:R-:W-:-:S05]  /*25d0*/  F2FP.F16.F32.PACK_AB R5, RZ, R5 ;  /* 0x00000005ff05723e */ /* 0x000fca00000000ff */
[----:B------:R0:W-:Y:S01]  /*25e0*/  @P0 STG.E.U16 desc[UR38][R12.64], R5 ;  /* 0x000000050c000986 */ /* 0x0001e2000c101526 */
[----:B------:R-:W-:Y:S05]  /*25f0*/  @!P1 BRA `(.L_x_37) ;  /* 0x0000000000049947 */ /* 0x000fea0003800000 */
[----:B------:R2:W5:Y:S02]  /*2600*/  LDG.E.LTC128B.U16 R24, desc[UR38][R8.64+0x2] ;  /* 0x0000022608187981 */ /* 0x000564000c1e1520 */
.L_x_37:
[----:B------:R-:W-:Y:S05]  /*2610*/  BSYNC B1 ;  /* 0x0000000000017941 */ /* 0x000fea0003800000 */
.L_x_36:
[----:B-----5:R-:W-:Y:S01]  /*2620*/  HADD2.F32 R14, -RZ, R24.H0_H0 ;  /* 0x20000018ff0e7230 */ /* 0x020fe20000004100 */
[----:B------:R-:W-:Y:S01]  /*2630*/  ISETP.GT.AND P0, PT, R4, 0x8, PT ;  /* 0x000000080400780c */ /* 0x000fe20003f04270 */
[----:B------:R-:W-:Y:S03]  /*2640*/  BSSY B1, `(.L_x_38) ;  /* 0x0000008000017945 */ /* 0x000fe60003800000 */
[----:B------:R-:W-:Y:S01]  /*2650*/  FMUL R14, R14, R89 ;  /* 0x000000590e0e7220 */ /* 0x000fe20000400000 */
[----:B------:R-:W-:-:S03]  /*2660*/  ISETP.GT.AND P2, PT, R3, RZ, P0 ;  /* 0x000000ff0300720c */ /* 0x000fc60000744270 */
[----:B------:R-:W-:-:S05]  /*2670*/  FFMA R14, R27, R88, R14 ;  /* 0x000000581b0e7223 */ /* 0x000fca000000000e */
[----:B------:R-:W-:-:S05]  /*2680*/  F2FP.F16.F32.PACK_AB R14, RZ, R14 ;  /* 0x0000000eff0e723e */ /* 0x000fca00000000ff */
[----:B------:R3:W-:Y:S01]  /*2690*/  @P1 STG.E.U16 desc[UR38][R12.64+0x2], R14 ;  /* 0x0000020e0c001986 */ /* 0x0007e2000c101526 */
[----:B------:R-:W-:Y:S05]  /*26a0*/  @!P2 BRA `(.L_x_39) ;  /* 0x000000000004a947 */ /* 0x000fea0003800000 */
[----:B------:R4:W5:Y:S02]  /*26b0*/  LDG.E.LTC128B.U16 R24, desc[UR38][R6.64+0x10] ;  /* 0x0000102606187981 */ /* 0x000964000c1e1520 */
.L_x_39:
[----:B------:R-:W-:Y:S05]  /*26c0*/  BSYNC B1 ;  /* 0x0000000000017941 */ /* 0x000fea0003800000 */
.L_x_38:
[----:B---3-5:R-:W-:Y:S01]  /*26d0*/  HADD2.F32 R14, -RZ, R24.H0_H0 ;  /* 0x20000018ff0e7230 */ /* 0x028fe20000004100 */
[----:B------:R-:W-:Y:S01]  /*26e0*/  ISETP.GT.AND P1, PT, R4, 0x9, PT ;  /* 0x000000090400780c */ /* 0x000fe20003f24270 */
[----:B------:R-:W-:Y:S03]  /*26f0*/  BSSY B1, `(.L_x_40) ;  /* 0x0000008000017945 */ /* 0x000fe60003800000 */
[----:B0-----:R-:W-:Y:S01]  /*2700*/  FMUL R5, R14, R89 ;  /* 0x000000590e057220 */ /* 0x001fe20000400000 */
[----:B------:R-:W-:-:S03]  /*2710*/  ISETP.GT.AND P3, PT, R3, RZ, P1 ;  /* 0x000000ff0300720c */ /* 0x000fc60000f64270 */
[----:B------:R-:W-:-:S05]  /*2720*/  FFMA R5, R28, R88, R5 ;  /* 0x000000581c057223 */ /* 0x000fca0000000005 */
[----:B------:R-:W-:-:S05]  /*2730*/  F2FP.F16.F32.PACK_AB R5, RZ, R5 ;  /* 0x00000005ff05723e */ /* 0x000fca00000000ff */
[----:B------:R0:W-:Y:S01]  /*2740*/  @P2 STG.E.U16 desc[UR38][R10.64+0x10], R5 ;  /* 0x000010050a002986 */ /* 0x0001e2000c101526 */
[----:B------:R-:W-:Y:S05]  /*2750*/  @!P3 BRA `(.L_x_41) ;  /* 0x000000000004b947 */ /* 0x000fea0003800000 */
[----:B------:R3:W5:Y:S02]  /*2760*/  LDG.E.LTC128B.U16 R24, desc[UR38][R6.64+0x12] ;  /* 0x0000122606187981 */ /* 0x000764000c1e1520 */
.L_x_41:
[----:B------:R-:W-:Y:S05]  /*2770*/  BSYNC B1 ;  /* 0x0000000000017941 */ /* 0x000fea0003800000 */
.L_x_40:
[----:B-----5:R-:W-:Y:S01]  /*2780*/  HADD2.F32 R14, -RZ, R24.H0_H0 ;  /* 0x20000018ff0e7230 */ /* 0x020fe20000004100 */
[----:B------:R-:W-:Y:S01]  /*2790*/  ISETP.GT.AND P0, PT, R3, 0x8, P0 ;  /* 0x000000080300780c */ /* 0x000fe20000704270 */
[----:B------:R-:W-:Y:S03]  /*27a0*/  BSSY B1, `(.L_x_42) ;  /* 0x0000007000017945 */ /* 0x000fe60003800000 */
[----:B------:R-:W-:-:S04]  /*27b0*/  FMUL R14, R14, R89 ;  /* 0x000000590e0e7220 */ /* 0x000fc80000400000 */
[----:B------:R-:W-:-:S05]  /*27c0*/  FFMA R14, R29, R88, R14 ;  /* 0x000000581d0e7223 */ /* 0x000fca000000000e */
[----:B------:R-:W-:-:S05]  /*27d0*/  F2FP.F16.F32.PACK_AB R14, RZ, R14 ;  /* 0x0000000eff0e723e */ /* 0x000fca00000000ff */
[----:B------:R0:W-:Y:S01]  /*27e0*/  @P3 STG.E.U16 desc[UR38][R10.64+0x12], R14 ;  /* 0x0000120e0a003986 */ /* 0x0001e2000c101526 */
[----:B------:R-:W-:Y:S05]  /*27f0*/  @!P0 BRA `(.L_x_43) ;  /* 0x0000000000048947 */ /* 0x000fea0003800000 */
[----:B------:R0:W5:Y:S02]  /*2800*/  LDG.E.LTC128B.U16 R24, desc[UR38][R8.64+0x10] ;  /* 0x0000102608187981 */ /* 0x000164000c1e1520 */
.L_x_43:
[----:B------:R-:W-:Y:S05]  /*2810*/  BSYNC B1 ;  /* 0x0000000000017941 */ /* 0x000fea0003800000 */
.L_x_42:
[----:B0----5:R-:W-:Y:S01]  /*2820*/  HADD2.F32 R14, -RZ, R24.H0_H0 ;  /* 0x20000018ff0e7230 */ /* 0x021fe20000004100 */
        /* <DEDUP_REMOVED lines=8> */
.L_x_45:
[----:B------:R-:W-:Y:S05]  /*28b0*/  BSYNC B1 ;  /* 0x0000000000017941 */ /* 0x000fea0003800000 */
.L_x_44:
        /* <DEDUP_REMOVED lines=10> */
.L_x_47:
[----:B------:R-:W-:Y:S05]  /*2960*/  BSYNC B1 ;  /* 0x0000000000017941 */ /* 0x000fea0003800000 */
.L_x_46:
[----:B0----5:R-:W-:Y:S01]  /*2970*/  HADD2.F32 R14, -RZ, R24.H0_H0 ;  /* 0x20000018ff0e7230 */ /* 0x021fe20000004100 */
        /* <DEDUP_REMOVED lines=9> */
.L_x_49:
[----:B------:R-:W-:Y:S05]  /*2a10*/  BSYNC B1 ;  /* 0x0000000000017941 */ /* 0x000fea0003800000 */
.L_x_48:
        /* <DEDUP_REMOVED lines=9> */
.L_x_51:
[----:B------:R-:W-:Y:S05]  /*2ab0*/  BSYNC B1 ;  /* 0x0000000000017941 */ /* 0x000fea0003800000 */
.L_x_50:
        /* <DEDUP_REMOVED lines=9> */
.L_x_53:
[----:B------:R-:W-:Y:S05]  /*2b50*/  BSYNC B1 ;  /* 0x0000000000017941 */ /* 0x000fea0003800000 */
.L_x_52:
        /* <DEDUP_REMOVED lines=10> */
.L_x_55:
[----:B------:R-:W-:Y:S05]  /*2c00*/  BSYNC B1 ;  /* 0x0000000000017941 */ /* 0x000fea0003800000 */
.L_x_54:
        /* <DEDUP_REMOVED lines=10> */
.L_x_57:
[----:B------:R-:W-:Y:S05]  /*2cb0*/  BSYNC B1 ;  /* 0x0000000000017941 */ /* 0x000fea0003800000 */
.L_x_56:
        /* <DEDUP_REMOVED lines=9> */
.L_x_59:
[----:B------:R-:W-:Y:S05]  /*2d50*/  BSYNC B1 ;  /* 0x0000000000017941 */ /* 0x000fea0003800000 */
.L_x_58:
        /* <DEDUP_REMOVED lines=9> */
.L_x_61:
[----:B------:R-:W-:Y:S05]  /*2df0*/  BSYNC B1 ;  /* 0x0000000000017941 */ /* 0x000fea0003800000 */
.L_x_60:
        /* <DEDUP_REMOVED lines=10> */
.L_x_63:
[----:B------:R-:W-:Y:S05]  /*2ea0*/  BSYNC B1 ;  /* 0x0000000000017941 */ /* 0x000fea0003800000 */
.L_x_62:
        /* <DEDUP_REMOVED lines=10> */
.L_x_65:
[----:B------:R-:W-:Y:S05]  /*2f50*/  BSYNC B1 ;  /* 0x0000000000017941 */ /* 0x000fea0003800000 */
.L_x_64:
        /* <DEDUP_REMOVED lines=9> */
.L_x_67:
[----:B------:R-:W-:Y:S05]  /*2ff0*/  BSYNC B1 ;  /* 0x0000000000017941 */ /* 0x000fea0003800000 */
.L_x_66:
        /* <DEDUP_REMOVED lines=9> */
.L_x_69:
[----:B------:R-:W-:Y:S05]  /*3090*/  BSYNC B1 ;  /* 0x0000000000017941 */ /* 0x000fea0003800000 */
.L_x_68:
        /* <DEDUP_REMOVED lines=10> */
.L_x_71:
[----:B------:R-:W-:Y:S05]  /*3140*/  BSYNC B1 ;  /* 0x0000000000017941 */ /* 0x000fea0003800000 */
.L_x_70:
        /* <DEDUP_REMOVED lines=10> */
.L_x_73:
[----:B------:R-:W-:Y:S05]  /*31f0*/  BSYNC B1 ;  /* 0x0000000000017941 */ /* 0x000fea0003800000 */
.L_x_72:
        /* <DEDUP_REMOVED lines=9> */
.L_x_75:
[----:B------:R-:W-:Y:S05]  /*3290*/  BSYNC B1 ;  /* 0x0000000000017941 */ /* 0x000fea0003800000 */
.L_x_74:
        /* <DEDUP_REMOVED lines=9> */
.L_x_77:
[----:B------:R-:W-:Y:S05]  /*3330*/  BSYNC B1 ;  /* 0x0000000000017941 */ /* 0x000fea0003800000 */
.L_x_76:
        /* <DEDUP_REMOVED lines=10> */
.L_x_79:
[----:B------:R-:W-:Y:S05]  /*33e0*/  BSYNC B1 ;  /* 0x0000000000017941 */ /* 0x000fea0003800000 */
.L_x_78:
        /* <DEDUP_REMOVED lines=10> */
.L_x_81:
[----:B------:R-:W-:Y:S05]  /*3490*/  BSYNC B1 ;  /* 0x0000000000017941 */ /* 0x000fea0003800000 */
.L_x_80:
        /* <DEDUP_REMOVED lines=9> */
.L_x_83:
[----:B------:R-:W-:Y:S05]  /*3530*/  BSYNC B1 ;  /* 0x0000000000017941 */ /* 0x000fea0003800000 */
.L_x_82:
        /* <DEDUP_REMOVED lines=9> */
.L_x_85:
[----:B------:R-:W-:Y:S05]  /*35d0*/  BSYNC B1 ;  /* 0x0000000000017941 */ /* 0x000fea0003800000 */
.L_x_84:
        /* <DEDUP_REMOVED lines=10> */
.L_x_87:
[----:B------:R-:W-:Y:S05]  /*3680*/  BSYNC B1 ;  /* 0x0000000000017941 */ /* 0x000fea0003800000 */
.L_x_86:
        /* <DEDUP_REMOVED lines=10> */
.L_x_89:
[----:B------:R-:W-:Y:S05]  /*3730*/  BSYNC B1 ;  /* 0x0000000000017941 */ /* 0x000fea0003800000 */
.L_x_88:
        /* <DEDUP_REMOVED lines=9> */
.L_x_91:
[----:B------:R-:W-:Y:S05]  /*37d0*/  BSYNC B1 ;  /* 0x0000000000017941 */ /* 0x000fea0003800000 */
.L_x_90:
        /* <DEDUP_REMOVED lines=9> */
.L_x_93:
[----:B------:R-:W-:Y:S05]  /*3870*/  BSYNC B1 ;  /* 0x0000000000017941 */ /* 0x000fea0003800000 */
.L_x_92:
        /* <DEDUP_REMOVED lines=10> */
.L_x_95:
[----:B------:R-:W-:Y:S05]  /*3920*/  BSYNC B1 ;  /* 0x0000000000017941 */ /* 0x000fea0003800000 */
.L_x_94:
        /* <DEDUP_REMOVED lines=10> */
.L_x_97:
[----:B------:R-:W-:Y:S05]  /*39d0*/  BSYNC B1 ;  /* 0x0000000000017941 */ /* 0x000fea0003800000 */
.L_x_96:
        /* <DEDUP_REMOVED lines=9> */
.L_x_99:
[----:B------:R-:W-:Y:S05]  /*3a70*/  BSYNC B1 ;  /* 0x0000000000017941 */ /* 0x000fea0003800000 */
.L_x_98:
        /* <DEDUP_REMOVED lines=9> */
.L_x_101:
[----:B------:R-:W-:Y:S05]  /*3b10*/  BSYNC B1 ;  /* 0x0000000000017941 */ /* 0x000fea0003800000 */
.L_x_100:
        /* <DEDUP_REMOVED lines=10> */
.L_x_103:
[----:B------:R-:W-:Y:S05]  /*3bc0*/  BSYNC B1 ;  /* 0x0000000000017941 */ /* 0x000fea0003800000 */
.L_x_102:
        /* <DEDUP_REMOVED lines=10> */
.L_x_105:
[----:B------:R-:W-:Y:S05]  /*3c70*/  BSYNC B1 ;  /* 0x0000000000017941 */ /* 0x000fea0003800000 */
.L_x_104:
        /* <DEDUP_REMOVED lines=9> */
.L_x_107:
[----:B------:R-:W-:Y:S05]  /*3d10*/  BSYNC B1 ;  /* 0x0000000000017941 */ /* 0x000fea0003800000 */
.L_x_106:
        /* <DEDUP_REMOVED lines=9> */
.L_x_109:
[----:B------:R-:W-:Y:S05]  /*3db0*/  BSYNC B1 ;  /* 0x0000000000017941 */ /* 0x000fea0003800000 */
.L_x_108:
        /* <DEDUP_REMOVED lines=10> */
.L_x_111:
[----:B------:R-:W-:Y:S05]  /*3e60*/  BSYNC B1 ;  /* 0x0000000000017941 */ /* 0x000fea0003800000 */
.L_x_110:
        /* <DEDUP_REMOVED lines=10> */
.L_x_113:
[----:B------:R-:W-:Y:S05]  /*3f10*/  BSYNC B1 ;  /* 0x0000000000017941 */ /* 0x000fea0003800000 */
.L_x_112:
        /* <DEDUP_REMOVED lines=9> */
.L_x_115:
[----:B------:R-:W-:Y:S05]  /*3fb0*/  BSYNC B1 ;  /* 0x0000000000017941 */ /* 0x000fea0003800000 */
.L_x_114:
        /* <DEDUP_REMOVED lines=9> */
.L_x_117:
[----:B------:R-:W-:Y:S05]  /*4050*/  BSYNC B1 ;  /* 0x0000000000017941 */ /* 0x000fea0003800000 */
.L_x_116:
        /* <DEDUP_REMOVED lines=10> */
.L_x_119:
[----:B------:R-:W-:Y:S05]  /*4100*/  BSYNC B1 ;  /* 0x0000000000017941 */ /* 0x000fea0003800000 */
.L_x_118:
        /* <DEDUP_REMOVED lines=10> */
.L_x_121:
[----:B------:R-:W-:Y:S05]  /*41b0*/  BSYNC B1 ;  /* 0x0000000000017941 */ /* 0x000fea0003800000 */
.L_x_120:
        /* <DEDUP_REMOVED lines=9> */
.L_x_123:
[----:B------:R-:W-:Y:S05]  /*4250*/  BSYNC B1 ;  /* 0x0000000000017941 */ /* 0x000fea0003800000 */
.L_x_122:
        /* <DEDUP_REMOVED lines=9> */
.L_x_125:
[----:B------:R-:W-:Y:S05]  /*42f0*/  BSYNC B1 ;  /* 0x0000000000017941 */ /* 0x000fea0003800000 */
.L_x_124:
        /* <DEDUP_REMOVED lines=10> */
.L_x_127:
[----:B------:R-:W-:Y:S05]  /*43a0*/  BSYNC B1 ;  /* 0x0000000000017941 */ /* 0x000fea0003800000 */
.L_x_126:
        /* <DEDUP_REMOVED lines=10> */
.L_x_129:
[----:B------:R-:W-:Y:S05]  /*4450*/  BSYNC B1 ;  /* 0x0000000000017941 */ /* 0x000fea0003800000 */
.L_x_128:
        /* <DEDUP_REMOVED lines=9> */
.L_x_131:
[----:B------:R-:W-:Y:S05]  /*44f0*/  BSYNC B1 ;  /* 0x0000000000017941 */ /* 0x000fea0003800000 */
.L_x_130:
        /* <DEDUP_REMOVED lines=9> */
.L_x_133:
[----:B------:R-:W-:Y:S05]  /*4590*/  BSYNC B1 ;  /* 0x0000000000017941 */ /* 0x000fea0003800000 */
.L_x_132:
        /* <DEDUP_REMOVED lines=10> */
.L_x_135:
[----:B------:R-:W-:Y:S05]  /*4640*/  BSYNC B1 ;  /* 0x0000000000017941 */ /* 0x000fea0003800000 */
.L_x_134:
        /* <DEDUP_REMOVED lines=10> */
.L_x_137:
[----:B------:R-:W-:Y:S05]  /*46f0*/  BSYNC B1 ;  /* 0x0000000000017941 */ /* 0x000fea0003800000 */
.L_x_136:
        /* <DEDUP_REMOVED lines=9> */
.L_x_139:
[----:B------:R-:W-:Y:S05]  /*4790*/  BSYNC B1 ;  /* 0x0000000000017941 */ /* 0x000fea0003800000 */
.L_x_138:
        /* <DEDUP_REMOVED lines=9> */
.L_x_141:
[----:B------:R-:W-:Y:S05]  /*4830*/  BSYNC B1 ;  /* 0x0000000000017941 */ /* 0x000fea0003800000 */
.L_x_140:
        /* <DEDUP_REMOVED lines=10> */
.L_x_143:
[----:B------:R-:W-:Y:S05]  /*48e0*/  BSYNC B1 ;  /* 0x0000000000017941 */ /* 0x000fea0003800000 */
.L_x_142:
        /* <DEDUP_REMOVED lines=10> */
.L_x_145:
[----:B------:R-:W-:Y:S05]  /*4990*/  BSYNC B1 ;  /* 0x0000000000017941 */ /* 0x000fea0003800000 */
.L_x_144:
        /* <DEDUP_REMOVED lines=9> */
.L_x_147:
[----:B------:R-:W-:Y:S05]  /*4a30*/  BSYNC B1 ;  /* 0x0000000000017941 */ /* 0x000fea0003800000 */
.L_x_146:
        /* <DEDUP_REMOVED lines=9> */
.L_x_149:
[----:B------:R-:W-:Y:S05]  /*4ad0*/  BSYNC B1 ;  /* 0x0000000000017941 */ /* 0x000fea0003800000 */
.L_x_148:
        /* <DEDUP_REMOVED lines=10> */
.L_x_151:
[----:B------:R-:W-:Y:S05]  /*4b80*/  BSYNC B1 ;  /* 0x0000000000017941 */ /* 0x000fea0003800000 */
.L_x_150:
[----:B0----5:R-:W-:Y:S01]  /*4b90*/  HADD2.F32 R14, -RZ, R24.H0_H0 ;  /* 0x20000018ff0e7230 */ /* 0x021fe20000004100 */
[----:B------:R-:W-:Y:S01]  /*4ba0*/  ISETP.GT.AND P1, PT, R4, 0x79, PT ;  /* 0x000000790400780c */ /* 0x000fe20003f24270 */
[----:B------:R-:W-:Y:S01]  /*4bb0*/  @P2 IMAD.MOV.U32 R4, RZ, RZ, R10 ;  /* 0x000000ffff042224 */ /* 0x000fe200078e000a */
[----:B------:R-:W-:Y:S02]  /*4bc0*/  BSSY B1, `(.L_x_152) ;  /* 0x000000a000017945 */ /* 0x000fe40003800000 */
[----:B------:R-:W-:Y:S01]  /*4bd0*/  FMUL R5, R14, R89 ;  /* 0x000000590e057220 */ /* 0x000fe20000400000 */
[----:B------:R-:W-:-:S03]  /*4be0*/  ISETP.GT.AND P3, PT, R3, RZ, P1 ;  /* 0x000000ff0300720c */ /* 0x000fc60000f64270 */
[----:B------:R-:W-:-:S05]  /*4bf0*/  FFMA R5, R84, R88, R5 ;  /* 0x0000005854057223 */ /* 0x000fca0000000005 */
[----:B------:R-:W-:-:S04]  /*4c00*/  F2FP.F16.F32.PACK_AB R5, RZ, R5 ;  /* 0x00000005ff05723e */ /* 0x000fc800000000ff */
[----:B------:R-:W-:Y:S01]  /*4c10*/  PRMT R14, R5, 0x7610, R14 ;  /* 0x00007610050e7816 */ /* 0x000fe2000000000e */
[----:B------:R-:W-:-:S05]  /*4c20*/  @P2 IMAD.MOV.U32 R5, RZ, RZ, R11 ;  /* 0x000000ffff052224 */ /* 0x000fca00078e000b */
[----:B------:R0:W-:Y:S01]  /*4c30*/  @P2 STG.E.U16 desc[UR38][R4.64+0xf0], R14 ;  /* 0x0000f00e04002986 */ /* 0x0001e2000c101526 */
[----:B------:R-:W-:Y:S05]  /*4c40*/  @!P3 BRA `(.L_x_153) ;  /* 0x000000000004b947 */ /* 0x000fea0003800000 */
[----:B------:R0:W5:Y:S02]  /*4c50*/  LDG.E.LTC128B.U16 R24, desc[UR38][R6.64+0xf2] ;  /* 0x0000f22606187981 */ /* 0x000164000c1e1520 */
.L_x_153:
[----:B------:R-:W-:Y:S05]  /*4c60*/  BSYNC B1 ;  /* 0x0000000000017941 */ /* 0x000fea0003800000 */
.L_x_152:
        /* <DEDUP_REMOVED lines=9> */
.L_x_155:
[----:B------:R-:W-:Y:S05]  /*4d00*/  BSYNC B1 ;  /* 0x0000000000017941 */ /* 0x000fea0003800000 */
.L_x_154:
[----:B0----5:R-:W-:Y:S01]  /*4d10*/  HADD2.F32 R4, -RZ, R24.H0_H0 ;  /* 0x20000018ff047230 */ /* 0x021fe20000004100 */
[----:B------:R-:W-:Y:S01]  /*4d20*/  ISETP.GT.AND P1, PT, R3, 0x8, P1 ;  /* 0x000000080300780c */ /* 0x000fe20000f24270 */
[----:B------:R-:W-:Y:S03]  /*4d30*/  BSSY B1, `(.L_x_156) ;  /* 0x000000a000017945 */ /* 0x000fe60003800000 */
[----:B------:R-:W-:Y:S01]  /*4d40*/  FMUL R5, R4, R89 ;  /* 0x0000005904057220 */ /* 0x000fe20000400000 */
[----:B------:R-:W-:-:S03]  /*4d50*/  @P0 IMAD.MOV.U32 R4, RZ, RZ, R12 ;  /* 0x000000ffff040224 */ /* 0x000fc600078e000c */
[----:B------:R-:W-:-:S05]  /*4d60*/  FFMA R5, R86, R88, R5 ;  /* 0x0000005856057223 */ /* 0x000fca0000000005 */
[----:B------:R-:W-:-:S04]  /*4d70*/  F2FP.F16.F32.PACK_AB R5, RZ, R5 ;  /* 0x00000005ff05723e */ /* 0x000fc800000000ff */
[----:B-1-34-:R-:W-:Y:S01]  /*4d80*/  PRMT R6, R5, 0x7610, R6 ;  /* 0x0000761005067816 */ /* 0x01afe20000000006 */
[----:B------:R-:W-:-:S05]  /*4d90*/  @P0 IMAD.MOV.U32 R5, RZ, RZ, R13 ;  /* 0x000000ffff050224 */ /* 0x000fca00078e000d */
[----:B------:R0:W-:Y:S01]  /*4da0*/  @P0 STG.E.U16 desc[UR38][R4.64+0xf0], R6 ;  /* 0x0000f00604000986 */ /* 0x0001e2000c101526 */
[----:B------:R-:W-:Y:S05]  /*4db0*/  @!P1 BRA `(.L_x_157) ;  /* 0x0000000000049947 */ /* 0x000fea0003800000 */
[----:B------:R1:W5:Y:S02]  /*4dc0*/  LDG.E.LTC128B.U16 R24, desc[UR38][R8.64+0xf2] ;  /* 0x0000f22608187981 */ /* 0x000364000c1e1520 */
.L_x_157:
[----:B------:R-:W-:Y:S05]  /*4dd0*/  BSYNC B1 ;  /* 0x0000000000017941 */ /* 0x000fea0003800000 */
.L_x_156:
[----:B------:R-:W-:Y:S05]  /*4de0*/  @!P1 BRA `(.L_x_158) ;  /* 0x0000001000d09947 */ /* 0x000fea0003800000 */
[----:B-----5:R-:W-:-:S05]  /*4df0*/  HADD2.F32 R24, -RZ, R24.H0_H0 ;  /* 0x20000018ff187230 */ /* 0x020fca0000004100 */
[----:B------:R-:W-:-:S04]  /*4e00*/  FMUL R24, R24, R89 ;  /* 0x0000005918187220 */ /* 0x000fc80000400000 */
[----:B------:R-:W-:-:S05]  /*4e10*/  FFMA R24, R87, R88, R24 ;  /* 0x0000005857187223 */ /* 0x000fca0000000018 */
[----:B------:R-:W-:-:S05]  /*4e20*/  F2FP.F16.F32.PACK_AB R24, RZ, R24 ;  /* 0x00000018ff18723e */ /* 0x000fca00000000ff */
[----:B------:R3:W-:Y:S01]  /*4e30*/  STG.E.U16 desc[UR38][R12.64+0xf2], R24 ;  /* 0x0000f2180c007986 */ /* 0x0007e2000c101526 */
[----:B------:R-:W-:Y:S05]  /*4e40*/  BRA `(.L_x_158) ;  /* 0x0000001000b87947 */ /* 0x000fea0003800000 */
.L_x_33:
[----:B------:R-:W-:Y:S01]  /*4e50*/  ISETP.GT.AND P2, PT, R4, 0x1, PT ;  /* 0x000000010400780c */ /* 0x000fe20003f44270 */
[----:B------:R-:W-:Y:S01]  /*4e60*/  ULDC.64 UR4, c[0x0][0x5c0] ;  /* 0x0001700000047ab9 */ /* 0x000fe20000000a00 */
[-C--:B------:R-:W-:Y:S01]  /*4e70*/  FMUL R24, R24, R88.reuse ;  /* 0x0000005818187220 */ /* 0x080fe20000400000 */
[-C--:B------:R-:W-:Y:S01]  /*4e80*/  FMUL R25, R25, R88.reuse ;  /* 0x0000005819197220 */ /* 0x080fe20000400000 */
[----:B------:R-:W-:Y:S01]  /*4e90*/  ISETP.GT.AND P1, PT, R3, RZ, P2 ;  /* 0x000000ff0300720c */ /* 0x000fe20001724270 */
[-C--:B------:R-:W-:Y:S01]  /*4ea0*/  FMUL R26, R26, R88.reuse ;  /* 0x000000581a1a7220 */ /* 0x080fe20000400000 */
[----:B------:R-:W-:Y:S01]  /*4eb0*/  LEA R6, P4, R104, UR4, 0x1 ;  /* 0x0000000468067c11 */ /* 0x000fe2000f8808ff */
[----:B------:R-:W-:Y:S01]  /*4ec0*/  FMUL R27, R27, R88 ;  /* 0x000000581b1b7220 */ /* 0x000fe20000400000 */
[----:B------:R-:W-:Y:S01]  /*4ed0*/  F2FP.F16.F32.PACK_AB R24, RZ, R24 ;  /* 0x00000018ff18723e */ /* 0x000fe200000000ff */
[-C--:B------:R-:W-:Y:S01]  /*4ee0*/  FMUL R28, R28, R88.reuse ;  /* 0x000000581c1c7220 */ /* 0x080fe20000400000 */
[----:B------:R-:W-:Y:S01]  /*4ef0*/  LEA.HI.X R7, R104, UR5, R115, 0x1, P4 ;  /* 0x0000000568077c11 */ /* 0x000fe2000a0f0c73 */
[-C--:B------:R-:W-:Y:S01]  /*4f00*/  FMUL R29, R29, R88.reuse ;  /* 0x000000581d1d7220 */ /* 0x080fe20000400000 */
[----:B------:R-:W-:Y:S01]  /*4f10*/  F2FP.F16.F32.PACK_AB R25, RZ, R25 ;  /* 0x00000019ff19723e */ /* 0x000fe200000000ff */
[-C--:B------:R-:W-:Y:S01]  /*4f20*/  FMUL R30, R30, R88.reuse ;  /* 0x000000581e1e7220 */ /* 0x080fe20000400000 */
[----:B------:R-:W-:Y:S01]  /*4f30*/  ISETP.GT.AND P2, PT, R3, 0x8, P2 ;  /* 0x000000080300780c */ /* 0x000fe20001744270 */
[----:B------:R-:W-:Y:S01]  /*4f40*/  @P3 STG.E.U16 desc[UR38][R6.64], R24 ;  /* 0x0000001806003986 */ /* 0x000fe2000c101526 */
[C---:B------:R-:W-:Y:S01]  /*4f50*/  SHF.L.U64.HI R5, R90.reuse, 0x1, R91 ;  /* 0x000000015a057819 */ /* 0x040fe2000001025b */
[----:B------:R-:W-:Y:S01]  /*4f60*/  FMUL R31, R31, R88 ;  /* 0x000000581f1f7220 */ /* 0x000fe20000400000 */
[----:B------:R-:W-:Y:S01]  /*4f70*/  LEA R8, P3, R90, R6, 0x1 ;  /* 0x000000065a087211 */ /* 0x000fe200078608ff */
[----:B------:R-:W-:Y:S01]  /*4f80*/  @P1 STG.E.U16 desc[UR38][R6.64+0x2], R25 ;  /* 0x0000021906001986 */ /* 0x000fe2000c101526 */
[----:B------:R-:W-:Y:S01]  /*4f90*/  ISETP.GT.AND P1, PT, R3, 0x8, P0 ;  /* 0x000000080300780c */ /* 0x000fe20000724270 */
[----:B------:R-:W-:Y:S01]  /*4fa0*/  FMUL R32, R32, R88 ;  /* 0x0000005820207220 */ /* 0x000fe20000400000 */
[----:B------:R-:W-:Y:S01]  /*4fb0*/  F2FP.F16.F32.PACK_AB R26, RZ, R26 ;  /* 0x0000001aff1a723e */ /* 0x000fe200000000ff */
[----:B------:R-:W-:Y:S01]  /*4fc0*/  IMAD.X R9, R5, 0x1, R7, P3 ;  /* 0x0000000105097824 */ /* 0x000fe200018e0607 */
[----:B------:R-:W-:Y:S01]  /*4fd0*/  F2FP.F16.F32.PACK_AB R27, RZ, R27 ;  /* 0x0000001bff1b723e */ /* 0x000fe200000000ff */
[-C--:B------:R-:W-:Y:S01]  /*4fe0*/  FMUL R33, R33, R88.reuse ;  /* 0x0000005821217220 */ /* 0x080fe20000400000 */
[----:B------:R-:W-:Y:S01]  /*4ff0*/  ISETP.GT.AND P0, PT, R4, 0x8, PT ;  /* 0x000000080400780c */ /* 0x000fe20003f04270 */
[----:B------:R-:W-:Y:S01]  /*5000*/  FMUL R34, R34, R88 ;  /* 0x0000005822227220 */ /* 0x000fe20000400000 */
[----:B------:R-:W-:Y:S01]  /*5010*/  F2FP.F16.F32.PACK_AB R28, RZ, R28 ;  /* 0x0000001cff1c723e */ /* 0x000fe200000000ff */
[-C--:B------:R-:W-:Y:S01]  /*5020*/  FMUL R35, R35, R88.reuse ;  /* 0x0000005823237220 */ /* 0x080fe20000400000 */
[C---:B------:R-:W-:Y:S01]  /*5030*/  ISETP.GT.AND P4, PT, R3.reuse, RZ, P0 ;  /* 0x000000ff0300720c */ /* 0x040fe20000784270 */
[-C--:B------:R-:W-:Y:S01]  /*5040*/  FMUL R36, R36, R88.reuse ;  /* 0x0000005824247220 */ /* 0x080fe20000400000 */
[----:B------:R-:W-:Y:S01]  /*5050*/  F2FP.F16.F32.PACK_AB R29, RZ, R29 ;  /* 0x0000001dff1d723e */ /* 0x000fe200000000ff */
[----:B------:R-:W-:Y:S01]  /*5060*/  @P1 STG.E.U16 desc[UR38][R8.64], R26 ;  /* 0x0000001a08001986 */ /* 0x000fe2000c101526 */
[----:B------:R-:W-:Y:S01]  /*5070*/  ISETP.GT.AND P1, PT, R3, 0x8, P0 ;  /* 0x000000080300780c */ /* 0x000fe20000724270 */
[----:B------:R-:W-:Y:S01]  /*5080*/  FMUL R37, R37, R88 ;  /* 0x0000005825257220 */ /* 0x000fe20000400000 */
[----:B------:R-:W-:Y:S01]  /*5090*/  F2FP.F16.F32.PACK_AB R30, RZ, R30 ;  /* 0x0000001eff1e723e */ /* 0x000fe200000000ff */
[----:B------:R-:W-:Y:S01]  /*50a0*/  @P2 STG.E.U16 desc[UR38][R8.64+0x2], R27 ;  /* 0x0000021b08002986 */ /* 0x000fe2000c101526 */
[----:B------:R-:W-:Y:S01]  /*50b0*/  ISETP.GT.AND P2, PT, R4, 0x9, PT ;  /* 0x000000090400780c */ /* 0x000fe20003f44270 */
[-C--:B------:R-:W-:Y:S01]  /*50c0*/  FMUL R38, R38, R88.reuse ;  /* 0x0000005826267220 */ /* 0x080fe20000400000 */
[----:B------:R-:W-:Y:S01]  /*50d0*/  F2FP.F16.F32.PACK_AB R31, RZ, R31 ;  /* 0x0000001fff1f723e */ /* 0x000fe200000000ff */
[-C--:B------:R-:W-:Y:S01]  /*50e0*/  FMUL R39, R39, R88.reuse ;  /* 0x0000005827277220 */ /* 0x080fe20000400000 */
[C---:B------:R-:W-:Y:S01]  /*50f0*/  ISETP.GT.AND P3, PT, R3.reuse, RZ, P2 ;  /* 0x000000ff0300720c */ /* 0x040fe20001764270 */
[----:B------:R-:W-:Y:S01]  /*5100*/  @P4 STG.E.U16 desc[UR38][R6.64+0x10], R28 ;  /* 0x0000101c06004986 */ /* 0x000fe2000c101526 */
[----:B------:R-:W-:Y:S01]  /*5110*/  ISETP.GT.AND P2, PT, R3, 0x8, P2 ;  /* 0x000000080300780c */ /* 0x000fe20001744270 */
[-C--:B------:R-:W-:Y:S01]  /*5120*/  FMUL R40, R40, R88.reuse ;  /* 0x0000005828287220 */ /* 0x080fe20000400000 */
[----:B------:R-:W-:Y:S01]  /*5130*/  ISETP.GT.AND P0, PT, R4, 0x10, PT ;  /* 0x000000100400780c */ /* 0x000fe20003f04270 */
[----:B------:R-:W-:Y:S01]  /*5140*/  FMUL R41, R41, R88 ;  /* 0x0000005829297220 */ /* 0x000fe20000400000 */
[----:B------:R-:W-:Y:S01]  /*5150*/  F2FP.F16.F32.PACK_AB R32, RZ, R32 ;  /* 0x00000020ff20723e */ /* 0x000fe200000000ff */
[-C--:B------:R-:W-:Y:S01]  /*5160*/  FMUL R42, R42, R88.reuse ;  /* 0x000000582a2a7220 */ /* 0x080fe20000400000 */
[----:B------:R-:W-:Y:S01]  /*5170*/  ISETP.GT.AND P4, PT, R3, RZ, P0 ;  /* 0x000000ff0300720c */ /* 0x000fe20000784270 */
[-C--:B------:R-:W-:Y:S01]  /*5180*/  FMUL R43, R43, R88.reuse ;  /* 0x000000582b2b7220 */ /* 0x080fe20000400000 */
[----:B------:R-:W-:Y:S01]  /*5190*/  F2FP.F16.F32.PACK_AB R33, RZ, R33 ;  /* 0x00000021ff21723e */ /* 0x000fe200000000ff */
[----:B------:R-:W-:Y:S01]  /*51a0*/  FMUL R44, R44, R88 ;  /* 0x000000582c2c7220 */ /* 0x000fe20000400000 */
[----:B------:R-:W-:Y:S01]  /*51b0*/  F2FP.F16.F32.PACK_AB R34, RZ, R34 ;  /* 0x00000022ff22723e */ /* 0x000fe200000000ff */
[----:B------:R-:W-:Y:S01]  /*51c0*/  @P3 STG.E.U16 desc[UR38][R6.64+0x12], R29 ;  /* 0x0000121d06003986 */ /* 0x000fe2000c101526 */
[----:B------:R-:W-:Y:S01]  /*51d0*/  ISETP.GT.AND P3, PT, R4, 0x11, PT ;  /* 0x000000110400780c */ /* 0x000fe20003f64270 */
[-C--:B------:R-:W-:Y:S01]  /*51e0*/  FMUL R45, R45, R88.reuse ;  /* 0x000000582d2d7220 */ /* 0x080fe20000400000 */
[----:B------:R-:W-:Y:S01]  /*51f0*/  F2FP.F16.F32.PACK_AB R35, RZ, R35 ;  /* 0x00000023ff23723e */ /* 0x000fe200000000ff */
[----:B------:R-:W-:Y:S01]  /*5200*/  @P1 STG.E.U16 desc[UR38][R8.64+0x10], R30 ;  /* 0x0000101e08001986 */ /* 0x000fe2000c101526 */
[C---:B------:R-:W-:Y:S01]  /*5210*/  ISETP.GT.AND P1, PT, R3.reuse, 0x8, P0 ;  /* 0x000000080300780c */ /* 0x040fe20000724270 */
[-C--:B------:R-:W-:Y:S01]  /*5220*/  FMUL R46, R46, R88.reuse ;  /* 0x000000582e2e7220 */ /* 0x080fe20000400000 */
[----:B------:R-:W-:Y:S01]  /*5230*/  ISETP.GT.AND P0, PT, R4, 0x18, PT ;  /* 0x000000180400780c */ /* 0x000fe20003f04270 */
[----:B------:R-:W-:Y:S01]  /*5240*/  @P2 STG.E.U16 desc[UR38][R8.64+0x12], R31 ;  /* 0x0000121f08002986 */ /* 0x000fe2000c101526 */
[----:B------:R-:W-:Y:S01]  /*5250*/  ISETP.GT.AND P2, PT, R3, RZ, P3 ;  /* 0x000000ff0300720c */ /* 0x000fe20001f44270 */
[-C--:B------:R-:W-:Y:S01]  /*5260*/  FMUL R47, R47, R88.reuse ;  /* 0x000000582f2f7220 */ /* 0x080fe20000400000 */
[C---:B------:R-:W-:Y:S01]  /*5270*/  ISETP.GT.AND P3, PT, R3.reuse, 0x8, P3 ;  /* 0x000000080300780c */ /* 0x040fe20001f64270 */
[----:B------:R-:W-:Y:S01]  /*5280*/  @P4 STG.E.U16 desc[UR38][R6.64+0x20], R32 ;  /* 0x0000202006004986 */ /* 0x000fe2000c101526 */
[----:B------:R-:W-:Y:S01]  /*5290*/  ISETP.GT.AND P4, PT, R3, RZ, P0 ;  /* 0x000000ff0300720c */ /* 0x000fe20000784270 */
[----:B------:R-:W-:Y:S01]  /*52a0*/  FMUL R48, R48, R88 ;  /* 0x0000005830307220 */ /* 0x000fe20000400000 */
[----:B------:R-:W-:Y:S01]  /*52b0*/  F2FP.F16.F32.PACK_AB R36, RZ, R36 ;  /* 0x00000024ff24723e */ /* 0x000fe200000000ff */
[-C--:B------:R-:W-:Y:S01]  /*52c0*/  FMUL R49, R49, R88.reuse ;  /* 0x0000005831317220 */ /* 0x080fe20000400000 */
[----:B------:R-:W-:Y:S01]  /*52d0*/  F2FP.F16.F32.PACK_AB R37, RZ, R37 ;  /* 0x00000025ff25723e */ /* 0x000fe200000000ff */
[----:B------:R-:W-:Y:S01]  /*52e0*/  FMUL R50, R50, R88 ;  /* 0x0000005832327220 */ /* 0x000fe20000400000 */
[----:B------:R-:W-:Y:S01]  /*52f0*/  F2FP.F16.F32.PACK_AB R38, RZ, R38 ;  /* 0x00000026ff26723e */ /* 0x000fe200000000ff */
[----:B------:R-:W-:Y:S01]  /*5300*/  FMUL R51, R51, R88 ;  /* 0x0000005833337220 */ /* 0x000fe20000400000 */
[----:B------:R-:W-:Y:S01]  /*5310*/  F2FP.F16.F32.PACK_AB R39, RZ, R39 ;  /* 0x00000027ff27723e */ /* 0x000fe200000000ff */
[----:B------:R-:W-:Y:S01]  /*5320*/  @P2 STG.E.U16 desc[UR38][R6.64+0x22], R33 ;  /* 0x0000222106002986 */ /* 0x000fe2000c101526 */
[----:B------:R-:W-:Y:S01]  /*5330*/  F2FP.F16.F32.PACK_AB R40, RZ, R40 ;  /* 0x00000028ff28723e */ /* 0x000fe200000000ff */
[-C--:B------:R-:W-:Y:S01]  /*5340*/  FMUL R52, R52, R88.reuse ;  /* 0x0000005834347220 */ /* 0x080fe20000400000 */
[----:B------:R-:W-:Y:S01]  /*5350*/  F2FP.F16.F32.PACK_AB R41, RZ, R41 ;  /* 0x00000029ff29723e */ /* 0x000fe200000000ff */
[----:B------:R-:W-:Y:S01]  /*5360*/  @P1 STG.E.U16 desc[UR38][R8.64+0x20], R34 ;  /* 0x0000202208001986 */ /* 0x000fe2000c101526 */
[----:B------:R-:W-:Y:S01]  /*5370*/  ISETP.GT.AND P1, PT, R3, 0x8, P0 ;  /* 0x000000080300780c */ /* 0x000fe20000724270 */
[-C--:B------:R-:W-:Y:S01]  /*5380*/  FMUL R53, R53, R88.reuse ;  /* 0x0000005835357220 */ /* 0x080fe20000400000 */
[C---:B------:R-:W-:Y:S01]  /*5390*/  ISETP.GT.AND P0, PT, R4.reuse, 0x20, PT ;  /* 0x000000200400780c */ /* 0x040fe20003f04270 */
[----:B------:R-:W-:Y:S01]  /*53a0*/  @P3 STG.E.U16 desc[UR38][R8.64+0x22], R35 ;  /* 0x0000222308003986 */ /* 0x000fe2000c101526 */
[----:B------:R-:W-:Y:S01]  /*53b0*/  ISETP.GT.AND P3, PT, R4, 0x19, PT ;  /* 0x000000190400780c */ /* 0x000fe20003f64270 */
[----:B------:R-:W-:Y:S01]  /*53c0*/  FMUL R54, R54, R88 ;  /* 0x0000005836367220 */ /* 0x000fe20000400000 */
[----:B------:R-:W-:Y:S01]  /*53d0*/  F2FP.F16.F32.PACK_AB R42, RZ, R42 ;  /* 0x0000002aff2a723e */ /* 0x000fe200000000ff */
[----:B------:R-:W-:Y:S01]  /*53e0*/  @P4 STG.E.U16 desc[UR38][R6.64+0x30], R36 ;  /* 0x0000302406004986 */ /* 0x000fe2000c101526 */
[----:B------:R-:W-:Y:S01]  /*53f0*/  ISETP.GT.AND P2, PT, R3, RZ, P3 ;  /* 0x000000ff0300720c */ /* 0x000fe20001f44270 */
[-C--:B------:R-:W-:Y:S01]  /*5400*/  FMUL R55, R55, R88.reuse ;  /* 0x0000005837377220 */ /* 0x080fe20000400000 */
[C---:B------:R-:W-:Y:S01]  /*5410*/  ISETP.GT.AND P3, PT, R3.reuse, 0x8, P3 ;  /* 0x000000080300780c */ /* 0x040fe20001f64270 */
[-C--:B------:R-:W-:Y:S01]  /*5420*/  FMUL R56, R56, R88.reuse ;  /* 0x0000005838387220 */ /* 0x080fe20000400000 */
[----:B------:R-:W-:Y:S01]  /*5430*/  ISETP.GT.AND P4, PT, R3, RZ, P0 ;  /* 0x000000ff0300720c */ /* 0x000fe20000784270 */
[-C--:B------:R-:W-:Y:S01]  /*5440*/  FMUL R57, R57, R88.reuse ;  /* 0x0000005839397220 */ /* 0x080fe20000400000 */
[----:B------:R-:W-:Y:S01]  /*5450*/  F2FP.F16.F32.PACK_AB R43, RZ, R43 ;  /* 0x0000002bff2b723e */ /* 0x000fe200000000ff */
[----:B------:R-:W-:Y:S01]  /*5460*/  FMUL R58, R58, R88 ;  /* 0x000000583a3a7220 */ /* 0x000fe20000400000 */
[----:B------:R-:W-:Y:S01]  /*5470*/  F2FP.F16.F32.PACK_AB R44, RZ, R44 ;  /* 0x0000002cff2c723e */ /* 0x000fe200000000ff */
[-C--:B------:R-:W-:Y:S01]  /*5480*/  FMUL R59, R59, R88.reuse ;  /* 0x000000583b3b7220 */ /* 0x080fe20000400000 */
[----:B------:R-:W-:Y:S01]  /*5490*/  F2FP.F16.F32.PACK_AB R45, RZ, R45 ;  /* 0x0000002dff2d723e */ /* 0x000fe200000000ff */
[----:B------:R-:W-:Y:S01]  /*54a0*/  FMUL R60, R60, R88 ;  /* 0x000000583c3c7220 */ /* 0x000fe20000400000 */
[----:B------:R-:W-:Y:S01]  /*54b0*/  F2FP.F16.F32.PACK_AB R46, RZ, R46 ;  /* 0x0000002eff2e723e */ /* 0x000fe200000000ff */
[----:B------:R-:W-:Y:S01]  /*54c0*/  @P2 STG.E.U16 desc[UR38][R6.64+0x32], R37 ;  /* 0x0000322506002986 */ /* 0x000fe2000c101526 */
[----:B------:R-:W-:Y:S01]  /*54d0*/  F2FP.F16.F32.PACK_AB R47, RZ, R47 ;  /* 0x0000002fff2f723e */ /* 0x000fe200000000ff */
[----:B------:R-:W-:Y:S01]  /*54e0*/  FMUL R61, R61, R88 ;  /* 0x000000583d3d7220 */ /* 0x000fe20000400000 */
[----:B------:R-:W-:Y:S01]  /*54f0*/  F2FP.F16.F32.PACK_AB R48, RZ, R48 ;  /* 0x00000030ff30723e */ /* 0x000fe200000000ff */
[----:B------:R-:W-:Y:S01]  /*5500*/  @P1 STG.E.U16 desc[UR38][R8.64+0x30], R38 ;  /* 0x0000302608001986 */ /* 0x000fe2000c101526 */
[----:B------:R-:W-:Y:S01]  /*5510*/  ISETP.GT.AND P1, PT, R3, 0x8, P0 ;  /* 0x000000080300780c */ /* 0x000fe20000724270 */
[-C--:B------:R-:W-:Y:S01]  /*5520*/  FMUL R62, R62, R88.reuse ;  /* 0x000000583e3e7220 */ /* 0x080fe20000400000 */
[C---:B------:R-:W-:Y:S01]  /*5530*/  ISETP.GT.AND P0, PT, R4.reuse, 0x28, PT ;  /* 0x000000280400780c */ /* 0x040fe20003f04270 */
[----:B------:R-:W-:Y:S01]  /*5540*/  @P3 STG.E.U16 desc[UR38][R8.64+0x32], R39 ;  /* 0x0000322708003986 */ /* 0x000fe2000c101526 */
[----:B------:R-:W-:Y:S01]  /*5550*/  ISETP.GT.AND P3, PT, R4, 0x21, PT ;  /* 0x000000210400780c */ /* 0x000fe20003f64270 */
[-C--:B------:R-:W-:Y:S01]  /*5560*/  FMUL R63, R63, R88.reuse ;  /* 0x000000583f3f7220 */ /* 0x080fe20000400000 */
[----:B------:R-:W-:Y:S01]  /*5570*/  F2FP.F16.F32.PACK_AB R49, RZ, R49 ;  /* 0x00000031ff31723e */ /* 0x000fe200000000ff */
[----:B------:R-:W-:Y:S01]  /*5580*/  @P4 STG.E.U16 desc[UR38][R6.64+0x40], R40 ;  /* 0x0000402806004986 */ /* 0x000fe2000c101526 */
[C---:B------:R-:W-:Y:S01]  /*5590*/  ISETP.GT.AND P2, PT, R3.reuse, RZ, P3 ;  /* 0x000000ff0300720c */ /* 0x040fe20001f44270 */
[-C--:B------:R-:W-:Y:S01]  /*55a0*/  FMUL R64, R64, R88.reuse ;  /* 0x0000005840407220 */ /* 0x080fe20000400000 */
[----:B------:R-:W-:Y:S01]  /*55b0*/  ISETP.GT.AND P3, PT, R3, 0x8, P3 ;  /* 0x000000080300780c */ /* 0x000fe20001f64270 */
[-C--:B------:R-:W-:Y:S01]  /*55c0*/  FMUL R65, R65, R88.reuse ;  /* 0x0000005841417220 */ /* 0x080fe20000400000 */
        /* <DEDUP_REMOVED lines=62> */
[----:B------:R-:W-:-:S02]  /*59b0*/  F2FP.F16.F32.PACK_AB R68, RZ, R68 ;  /* 0x00000044ff44723e */ /* 0x000fc400000000ff */
[----:B------:R-:W-:Y:S01]  /*59c0*/  F2FP.F16.F32.PACK_AB R69, RZ, R69 ;  /* 0x00000045ff45723e */ /* 0x000fe200000000ff */
[----:B------:R-:W-:Y:S01]  /*59d0*/  @P1 STG.E.U16 desc[UR38][R8.64+0x60], R50 ;  /* 0x0000603208001986 */ /* 0x000fe2000c101526 */
[C---:B------:R-:W-:Y:S02]  /*59e0*/  ISETP.GT.AND P1, PT, R3.reuse, 0x8, P0 ;  /* 0x000000080300780c */ /* 0x040fe40000724270 */
[C---:B------:R-:W-:Y:S01]  /*59f0*/  ISETP.GT.AND P0, PT, R4.reuse, 0x40, PT ;  /* 0x000000400400780c */ /* 0x040fe20003f04270 */
[----:B------:R-:W-:Y:S01]  /*5a00*/  @P3 STG.E.U16 desc[UR38][R8.64+0x62], R51 ;  /* 0x0000623308003986 */ /* 0x000fe2000c101526 */
[----:B------:R-:W-:Y:S02]  /*5a10*/  ISETP.GT.AND P3, PT, R4, 0x39, PT ;  /* 0x000000390400780c */ /* 0x000fe40003f64270 */
[----:B------:R-:W-:Y:S01]  /*5a20*/  F2FP.F16.F32.PACK_AB R70, RZ, R70 ;  /* 0x00000046ff46723e */ /* 0x000fe200000000ff */
[----:B------:R-:W-:Y:S01]  /*5a30*/  @P4 STG.E.U16 desc[UR38][R6.64+0x70], R52 ;  /* 0x0000703406004986 */ /* 0x000fe2000c101526 */
[----:B------:R-:W-:-:S02]  /*5a40*/  ISETP.GT.AND P2, PT, R3, RZ, P3 ;  /* 0x000000ff0300720c */ /* 0x000fc40001f44270 */
[C---:B------:R-:W-:Y:S02]  /*5a50*/  ISETP.GT.AND P3, PT, R3.reuse, 0x8, P3 ;  /* 0x000000080300780c */ /* 0x040fe40001f64270 */
[----:B------:R-:W-:Y:S02]  /*5a60*/  ISETP.GT.AND P4, PT, R3, RZ, P0 ;  /* 0x000000ff0300720c */ /* 0x000fe40000784270 */
[----:B------:R-:W-:Y:S02]  /*5a70*/  F2FP.F16.F32.PACK_AB R71, RZ, R71 ;  /* 0x00000047ff47723e */ /* 0x000fe400000000ff */
[----:B------:R-:W-:Y:S02]  /*5a80*/  F2FP.F16.F32.PACK_AB R72, RZ, R72 ;  /* 0x00000048ff48723e */ /* 0x000fe400000000ff */
[----:B------:R-:W-:Y:S02]  /*5a90*/  F2FP.F16.F32.PACK_AB R73, RZ, R73 ;  /* 0x00000049ff49723e */ /* 0x000fe400000000ff */
        /* <DEDUP_REMOVED lines=33> */
[----:B------:R-:W-:-:S03]  /*5cb0*/  F2FP.F16.F32.PACK_AB R87, RZ, R87 ;  /* 0x00000057ff57723e */ /* 0x000fc600000000ff */
[----:B------:R-:W-:Y:S04]  /*5cc0*/  @P2 STG.E.U16 desc[UR38][R6.64+0x92], R61 ;  /* 0x0000923d06002986 */ /* 0x000fe8000c101526 */
[----:B------:R-:W-:Y:S01]  /*5cd0*/  @P1 STG.E.U16 desc[UR38][R8.64+0x90], R62 ;  /* 0x0000903e08001986 */ /* 0x000fe2000c101526 */
[----:B------:R-:W-:Y:S02]  /*5ce0*/  ISETP.GT.AND P1, PT, R3, 0x8, P0 ;  /* 0x000000080300780c */ /* 0x000fe40000724270 */
[C---:B------:R-:W-:Y:S01]  /*5cf0*/  ISETP.GT.AND P0, PT, R4.reuse, 0x58, PT ;  /* 0x000000580400780c */ /* 0x040fe20003f04270 */
[----:B------:R-:W-:Y:S01]  /*5d00*/  @P3 STG.E.U16 desc[UR38][R8.64+0x92], R63 ;  /* 0x0000923f08003986 */ /* 0x000fe2000c101526 */
[----:B------:R-:W-:-:S03]  /*5d10*/  ISETP.GT.AND P3, PT, R4, 0x51, PT ;  /* 0x000000510400780c */ /* 0x000fc60003f64270 */
[----:B------:R-:W-:Y:S01]  /*5d20*/  @P4 STG.E.U16 desc[UR38][R6.64+0xa0], R64 ;  /* 0x0000a04006004986 */ /* 0x000fe2000c101526 */
[C---:B------:R-:W-:Y:S02]  /*5d30*/  ISETP.GT.AND P2, PT, R3.reuse, RZ, P3 ;  /* 0x000000ff0300720c */ /* 0x040fe40001f44270 */
[C---:B------:R-:W-:Y:S02]  /*5d40*/  ISETP.GT.AND P3, PT, R3.reuse, 0x8, P3 ;  /* 0x000000080300780c */ /* 0x040fe40001f64270 */
[----:B------:R-:W-:-:S09]  /*5d50*/  ISETP.GT.AND P4, PT, R3, RZ, P0 ;  /* 0x000000ff0300720c */ /* 0x000fd20000784270 */
        /* <DEDUP_REMOVED lines=9> */
[C---:B------:R-:W-:Y:S02]  /*5df0*/  ISETP.GT.AND P3, PT, R3.reuse, RZ, P0 ;  /* 0x000000ff0300720c */ /* 0x040fe40000764270 */
[----:B------:R-:W-:-:S07]  /*5e00*/  ISETP.GT.AND P0, PT, R3, 0x8, P0 ;  /* 0x000000080300780c */ /* 0x000fce0000704270 */
[----:B------:R-:W-:Y:S04]  /*5e10*/  @P2 STG.E.U16 desc[UR38][R6.64+0xb2], R69 ;  /* 0x0000b24506002986 */ /* 0x000fe8000c101526 */
[----:B------:R-:W-:Y:S01]  /*5e20*/  @P1 STG.E.U16 desc[UR38][R8.64+0xb0], R70 ;  /* 0x0000b04608001986 */ /* 0x000fe2000c101526 */
[----:B------:R-:W-:-:S03]  /*5e30*/  ISETP.GT.AND P1, PT, R4, 0x68, PT ;  /* 0x000000680400780c */ /* 0x000fc60003f24270 */
        /* <DEDUP_REMOVED lines=11> */
[C---:B------:R-:W-:Y:S02]  /*5ef0*/  ISETP.GT.AND P2, PT, R3.reuse, RZ, P0 ;  /* 0x000000ff0300720c */ /* 0x040fe40000744270 */
[----:B------:R-:W-:Y:S01]  /*5f00*/  ISETP.GT.AND P0, PT, R3, 0x8, P0 ;  /* 0x000000080300780c */ /* 0x000fe20000704270 */
[----:B------:R-:W-:Y:S01]  /*5f10*/  @P3 STG.E.U16 desc[UR38][R6.64+0xd0], R76 ;  /* 0x0000d04c06003986 */ /* 0x000fe2000c101526 */
[----:B------:R-:W-:-:S04]  /*5f20*/  ISETP.GT.AND P3, PT, R4, 0x70, PT ;  /* 0x000000700400780c */ /* 0x000fc80003f64270 */
[C---:B------:R-:W-:Y:S02]  /*5f30*/  ISETP.GT.AND P4, PT, R3.reuse, RZ, P3 ;  /* 0x000000ff0300720c */ /* 0x040fe40001f84270 */
[----:B------:R-:W-:-:S03]  /*5f40*/  ISETP.GT.AND P3, PT, R3, 0x8, P3 ;  /* 0x000000080300780c */ /* 0x000fc60001f64270 */
[----:B------:R-:W-:Y:S01]  /*5f50*/  @P2 STG.E.U16 desc[UR38][R6.64+0xd2], R77 ;  /* 0x0000d24d06002986 */ /* 0x000fe2000c101526 */
[----:B------:R-:W-:-:S03]  /*5f60*/  ISETP.GT.AND P2, PT, R4, 0x79, PT ;  /* 0x000000790400780c */ /* 0x000fc60003f44270 */
[----:B------:R-:W-:Y:S01]  /*5f70*/  @P1 STG.E.U16 desc[UR38][R8.64+0xd0], R78 ;  /* 0x0000d04e08001986 */ /* 0x000fe2000c101526 */
[----:B------:R-:W-:-:S03]  /*5f80*/  ISETP.GT.AND P1, PT, R4, 0x78, PT ;  /* 0x000000780400780c */ /* 0x000fc60003f24270 */
[----:B------:R-:W-:Y:S01]  /*5f90*/  @P0 STG.E.U16 desc[UR38][R8.64+0xd2], R79 ;  /* 0x0000d24f08000986 */ /* 0x000fe2000c101526 */
[----:B------:R-:W-:-:S03]  /*5fa0*/  ISETP.GT.AND P0, PT, R4, 0x71, PT ;  /* 0x000000710400780c */ /* 0x000fc60003f04270 */
[----:B------:R-:W-:Y:S01]  /*5fb0*/  @P4 STG.E.U16 desc[UR38][R6.64+0xe0], R80 ;  /* 0x0000e05006004986 */ /* 0x000fe2000c101526 */
[C---:B------:R-:W-:Y:S02]  /*5fc0*/  ISETP.GT.AND P4, PT, R3.reuse, RZ, P0 ;  /* 0x000000ff0300720c */ /* 0x040fe40000784270 */
[----:B------:R-:W-:-:S11]  /*5fd0*/  ISETP.GT.AND P0, PT, R3, 0x8, P0 ;  /* 0x000000080300780c */ /* 0x000fd60000704270 */
[----:B------:R-:W-:Y:S02]  /*5fe0*/  @P4 IMAD.MOV.U32 R4, RZ, RZ, R6 ;  /* 0x000000ffff044224 */ /* 0x000fe400078e0006 */
[----:B------:R-:W-:-:S05]  /*5ff0*/  @P4 IMAD.MOV.U32 R5, RZ, RZ, R7 ;  /* 0x000000ffff054224 */ /* 0x000fca00078e0007 */
[----:B------:R0:W-:Y:S01]  /*6000*/  @P4 STG.E.U16 desc[UR38][R4.64+0xe2], R81 ;  /* 0x0000e25104004986 */ /* 0x0001e2000c101526 */
[C---:B------:R-:W-:Y:S02]  /*6010*/  ISETP.GT.AND P4, PT, R3.reuse, RZ, P2 ;  /* 0x000000ff0300720c */ /* 0x040fe40001784270 */
[----:B------:R-:W-:Y:S01]  /*6020*/  ISETP.GT.AND P2, PT, R3, 0x8, P2 ;  /* 0x000000080300780c */ /* 0x000fe20001744270 */
[----:B0-----:R-:W-:Y:S02]  /*6030*/  @P3 IMAD.MOV.U32 R4, RZ, RZ, R8 ;  /* 0x000000ffff043224 */ /* 0x001fe400078e0008 */
[----:B------:R-:W-:-:S05]  /*6040*/  @P3 IMAD.MOV.U32 R5, RZ, RZ, R9 ;  /* 0x000000ffff053224 */ /* 0x000fca00078e0009 */
[----:B------:R0:W-:Y:S01]  /*6050*/  @P3 STG.E.U16 desc[UR38][R4.64+0xe0], R82 ;  /* 0x0000e05204003986 */ /* 0x0001e2000c101526 */
[C---:B------:R-:W-:Y:S02]  /*6060*/  ISETP.GT.AND P3, PT, R3.reuse, RZ, P1 ;  /* 0x000000ff0300720c */ /* 0x040fe40000f64270 */
[----:B------:R-:W-:Y:S01]  /*6070*/  ISETP.GT.AND P1, PT, R3, 0x8, P1 ;  /* 0x000000080300780c */ /* 0x000fe20000f24270 */
[----:B0-----:R-:W-:Y:S02]  /*6080*/  @P0 IMAD.MOV.U32 R4, RZ, RZ, R8 ;  /* 0x000000ffff040224 */ /* 0x001fe400078e0008 */
[----:B------:R-:W-:-:S05]  /*6090*/  @P0 IMAD.MOV.U32 R5, RZ, RZ, R9 ;  /* 0x000000ffff050224 */ /* 0x000fca00078e0009 */
[----:B------:R0:W-:Y:S03]  /*60a0*/  @P0 STG.E.U16 desc[UR38][R4.64+0xe2], R83 ;  /* 0x0000e25304000986 */ /* 0x0001e6000c101526 */
[----:B0-----:R-:W-:Y:S02]  /*60b0*/  @P3 IMAD.MOV.U32 R4, RZ, RZ, R6 ;  /* 0x000000ffff043224 */ /* 0x001fe400078e0006 */
[----:B------:R-:W-:-:S05]  /*60c0*/  @P3 IMAD.MOV.U32 R5, RZ, RZ, R7 ;  /* 0x000000ffff053224 */ /* 0x000fca00078e0007 */
[----:B------:R0:W-:Y:S04]  /*60d0*/  @P3 STG.E.U16 desc[UR38][R4.64+0xf0], R84 ;  /* 0x0000f05404003986 */ /* 0x0001e8000c101526 */
[----:B------:R4:W-:Y:S01]  /*60e0*/  @P4 STG.E.U16 desc[UR38][R6.64+0xf2], R85 ;  /* 0x0000f25506004986 */ /* 0x0009e2000c101526 */
[----:B0-----:R-:W-:Y:S02]  /*60f0*/  @P1 IMAD.MOV.U32 R4, RZ, RZ, R8 ;  /* 0x000000ffff041224 */ /* 0x001fe400078e0008 */
[----:B------:R-:W-:-:S05]  /*6100*/  @P1 IMAD.MOV.U32 R5, RZ, RZ, R9 ;  /* 0x000000ffff051224 */ /* 0x000fca00078e0009 */
[----:B------:R4:W-:Y:S04]  /*6110*/  @P1 STG.E.U16 desc[UR38][R4.64+0xf0], R86 ;  /* 0x0000f05604001986 */ /* 0x0009e8000c101526 */
[----:B------:R4:W-:Y:S02]  /*6120*/  @P2 STG.E.U16 desc[UR38][R8.64+0xf2], R87 ;  /* 0x0000f25708002986 */ /* 0x0009e4000c101526 */
.L_x_158:
[----:B------:R-:W-:Y:S05]  /*6130*/  BSYNC B0 ;  /* 0x0000000000007941 */ /* 0x000fea0003800000 */
.L_x_32:
[----:B------:R-:W-:Y:S01]  /*6140*/  IADD3 R16, P0, R16, UR36, RZ ;  /* 0x0000002410107c10 */ /* 0x000fe2000ff1e0ff */
[----:B------:R-:W-:Y:S01]  /*6150*/  ULDC.64 UR4, c[0x0][0x650] ;  /* 0x0001940000047ab9 */ /* 0x000fe20000000a00 */
[----:B------:R-:W-:Y:S01]  /*6160*/  PRMT R3, RZ, 0x7610, R3 ;  /* 0x00007610ff037816 */ /* 0x000fe20000000003 */
[----:B------:R-:W-:Y:S01]  /*6170*/  IMAD.MOV.U32 R100, RZ, RZ, -0x1 ;  /* 0xffffffffff647424 */ /* 0x000fe200078e00ff */
[----:B------:R-:W-:Y:S01]  /*6180*/  IADD3.X R17, R17, UR42, RZ, P0, !PT ;  /* 0x0000002a11117c10 */ /* 0x000fe200087fe4ff */
[----:B------:R-:W-:Y:S01]  /*6190*/  IMAD.MOV.U32 R99, RZ, RZ, -0x1 ;  /* 0xffffffffff637424 */ /* 0x000fe200078e00ff */
[----:B------:R-:W-:-:S04]  /*61a0*/  ISETP.GE.U32.AND P0, PT, R16, UR4, PT ;  /* 0x0000000410007c0c */ /* 0x000fc8000bf06070 */
[----:B------:R-:W-:-:S13]  /*61b0*/  ISETP.GE.U32.AND.EX P0, PT, R17, UR5, PT, P0 ;  /* 0x0000000511007c0c */ /* 0x000fda000bf06100 */
[----:B------:R-:W-:Y:S05]  /*61c0*/  @P0 BRA `(.L_x_159) ;  /* 0x00000004004c0947 */ /* 0x000fea0003800000 */
[----:B------:R-:W0:Y:S01]  /*61d0*/  LDC.64 R10, c[0x0][0x628] ;  /* 0x00018a00ff0a7b82 */ /* 0x000e220000000a00 */
[----:B---3--:R-:W3:Y:S01]  /*61e0*/  S2R R12, SR_CTAID.X ;  /* 0x00000000000c7919 */ /* 0x008ee20000002500 */
[----:B-12-4-:R-:W-:Y:S02]  /*61f0*/  IMAD.MOV.U32 R8, RZ, RZ, R16 ;  /* 0x000000ffff087224 */ /* 0x016fe400078e0010 */
[----:B------:R-:W-:Y:S01]  /*6200*/  IMAD.MOV.U32 R9, RZ, RZ, R17 ;  /* 0x000000ffff097224 */ /* 0x000fe200078e0011 */
[----:B------:R-:W1:Y:S03]  /*6210*/  S2R R20, SR_CTAID.Y ;  /* 0x0000000000147919 */ /* 0x000e660000002600 */
[----:B------:R-:W2:Y:S08]  /*6220*/  LDC R0, c[0x0][0x630] ;  /* 0x00018c00ff007b82 */ /* 0x000eb00000000800 */
[----:B------:R-:W4:Y:S01]  /*6230*/  LDC.64 R14, c[0x0][0x620] ;  /* 0x00018800ff0e7b82 */ /* 0x000f220000000a00 */
[----:B0-----:R-:W-:-:S04]  /*6240*/  ISETP.NE.U32.AND P0, PT, R10, RZ, PT ;  /* 0x000000ff0a00720c */ /* 0x001fc80003f05070 */
[----:B------:R-:W-:-:S13]  /*6250*/  ISETP.NE.AND.EX P0, PT, R11, RZ, PT, P0 ;  /* 0x000000ff0b00720c */ /* 0x000fda0003f05300 */
[----:B-1234-:R-:W-:Y:S05]  /*6260*/  @!P0 BRA `(.L_x_160) ;  /* 0x0000000000288947 */ /* 0x01efea0003800000 */
        /* <DEDUP_REMOVED lines=10> */
.L_x_160:
[-CC-:B------:R-:W-:Y:S01]  /*6310*/  SHF.R.U64 R99, R8, R0.reuse, R9.reuse ;  /* 0x0000000008637219 */ /* 0x180fe20000001209 */
[----:B------:R-:W0:Y:S01]  /*6320*/  LDC.64 R26, c[0x0][0x640] ;  /* 0x00019000ff1a7b82 */ /* 0x000e220000000a00 */
[----:B------:R-:W-:Y:S01]  /*6330*/  SHF.R.U32.HI R0, RZ, R0, R9 ;  /* 0x00000000ff007219 */ /* 0x000fe20000011609 */
[----:B------:R-:W-:Y:S01]  /*6340*/  ULDC UR4, c[0x0][0x150] ;  /* 0x0000540000047ab9 */ /* 0x000fe20000000800 */
[----:B------:R-:W-:Y:S02]  /*6350*/  IADD3 R3, P0, RZ, -R99, RZ ;  /* 0x80000063ff037210 */ /* 0x000fe40007f1e0ff */
[----:B------:R-:W-:-:S03]  /*6360*/  I2FP.F32.U32 R7, R12 ;  /* 0x0000000c00077245 */ /* 0x000fc60000201000 */
[----:B------:R-:W1:Y:S01]  /*6370*/  LDC R6, c[0x0][0x618] ;  /* 0x00018600ff067b82 */ /* 0x000e620000000800 */
[----:B------:R-:W-:Y:S02]  /*6380*/  IMAD.X R5, RZ, RZ, ~R0, P0 ;  /* 0x000000ffff057224 */ /* 0x000fe400000e0e00 */
[----:B------:R-:W-:Y:S01]  /*6390*/  FMUL R7, R7, UR4 ;  /* 0x0000000407077c20 */ /* 0x000fe20008400000 */
[----:B------:R-:W-:Y:S01]  /*63a0*/  ULDC UR4, c[0x0][0x154] ;  /* 0x0000550000047ab9 */ /* 0x000fe20000000800 */
[-C--:B------:R-:W-:Y:S02]  /*63b0*/  IMAD R0, R5, R14.reuse, RZ ;  /* 0x0000000e05007224 */ /* 0x080fe400078e02ff */
[C---:B------:R-:W-:Y:S01]  /*63c0*/  IMAD.WIDE.U32 R4, R3.reuse, R14, R16 ;  /* 0x0000000e03047225 */ /* 0x040fe200078e0010 */
[----:B------:R-:W2:Y:S01]  /*63d0*/  LDC R11, c[0x0][0x608] ;  /* 0x00018200ff0b7b82 */ /* 0x000ea20000000800 */
[----:B------:R-:W3:Y:S02]  /*63e0*/  F2I.U32.TRUNC.NTZ R7, R7 ;  /* 0x0000000700077305 */ /* 0x000ee4000020f000 */
[----:B------:R-:W-:-:S04]  /*63f0*/  IMAD R3, R3, R15, R0 ;  /* 0x0000000f03037224 */ /* 0x000fc800078e0200 */
[----:B------:R-:W-:Y:S01]  /*6400*/  IMAD.IADD R3, R5, 0x1, R3 ;  /* 0x0000000105037824 */ /* 0x000fe200078e0203 */
[----:B------:R-:W4:Y:S01]  /*6410*/  LDC R8, c[0x0][0x658] ;  /* 0x00019600ff087b82 */ /* 0x000f220000000800 */
[----:B------:R-:W-:Y:S02]  /*6420*/  I2FP.F32.U32 R5, R20 ;  /* 0x0000001400057245 */ /* 0x000fe40000201000 */
[----:B0-----:R-:W-:-:S04]  /*6430*/  ISETP.NE.U32.AND P0, PT, R26, RZ, PT ;  /* 0x000000ff1a00720c */ /* 0x001fc80003f05070 */
[----:B------:R-:W-:Y:S01]  /*6440*/  ISETP.NE.AND.EX P0, PT, R27, RZ, PT, P0 ;  /* 0x000000ff1b00720c */ /* 0x000fe20003f05300 */
[----:B------:R-:W0:Y:S01]  /*6450*/  LDC R9, c[0x0][0x144] ;  /* 0x00005100ff097b82 */ /* 0x000e220000000800 */
[-C--:B-1----:R-:W-:Y:S01]  /*6460*/  SHF.R.U64 R13, R4, R6.reuse, R3 ;  /* 0x00000006040d7219 */ /* 0x082fe20000001203 */
[----:B---3--:R-:W-:Y:S01]  /*6470*/  IMAD.MOV R7, RZ, RZ, -R7 ;  /* 0x000000ffff077224 */ /* 0x008fe200078e0a07 */
[----:B------:R-:W-:Y:S01]  /*6480*/  SHF.R.U32.HI R0, RZ, R6, R3 ;  /* 0x00000006ff007219 */ /* 0x000fe20000011603 */
[----:B------:R-:W-:-:S04]  /*6490*/  FMUL R6, R5, UR4 ;  /* 0x0000000405067c20 */ /* 0x000fc80008400000 */
[----:B------:R-:W1:Y:S01]  /*64a0*/  LDC R21, c[0x0][0x148] ;  /* 0x00005200ff157b82 */ /* 0x000e620000000800 */
[----:B------:R3:W0:Y:S01]  /*64b0*/  F2I.U32.TRUNC.NTZ R14, R6 ;  /* 0x00000006000e7305 */ /* 0x000622000020f000 */
[-CC-:B--2---:R-:W-:Y:S02]  /*64c0*/  SHF.R.U64 R10, R13, R11.reuse, R0.reuse ;  /* 0x0000000b0d0a7219 */ /* 0x184fe40000001200 */
[----:B------:R-:W-:-:S04]  /*64d0*/  SHF.R.U32.HI R3, RZ, R11, R0 ;  /* 0x0000000bff037219 */ /* 0x000fc80000011600 */
[----:B-----5:R-:W2:Y:S01]  /*64e0*/  LDC R24, c[0x0][0x648] ;  /* 0x00019200ff187b82 */ /* 0x020ea20000000800 */
[-CC-:B----4-:R-:W-:Y:S02]  /*64f0*/  SHF.R.U64 R15, R10, R8.reuse, R3.reuse ;  /* 0x000000080a0f7219 */ /* 0x190fe40000001203 */
[----:B------:R-:W-:-:S03]  /*6500*/  SHF.R.U32.HI R5, RZ, R8, R3 ;  /* 0x00000008ff057219 */ /* 0x000fc60000011603 */
[----:B------:R-:W-:Y:S02]  /*6510*/  IMAD.MOV.U32 R4, RZ, RZ, R15 ;  /* 0x000000ffff047224 */ /* 0x000fe400078e000f */
[----:B------:R-:W4:Y:S01]  /*6520*/  LDC R28, c[0x0][0x638] ;  /* 0x00018e00ff1c7b82 */ /* 0x000f220000000800 */
[----:B0-----:R-:W-:-:S07]  /*6530*/  IMAD R25, R9, R7, R12 ;  /* 0x0000000709197224 */ /* 0x001fce00078e020c */
[----:B------:R-:W0:Y:S08]  /*6540*/  LDC R29, c[0x0][0x610] ;  /* 0x00018400ff1d7b82 */ /* 0x000e300000000800 */
[----:B------:R-:W0:Y:S01]  /*6550*/  LDC R30, c[0x0][0x600] ;  /* 0x00018000ff1e7b82 */ /* 0x000e220000000800 */
[----:B-1-3--:R-:W-:Y:S05]  /*6560*/  @!P0 BRA `(.L_x_161) ;  /* 0x0000000000288947 */ /* 0x00afea0003800000 */
[----:B------:R-:W1:Y:S02]  /*6570*/  LDC R0, c[0x0][0x64c] ;  /* 0x00019300ff007b82 */ /* 0x000e640000000800 */
[----:B-1----:R-:W-:-:S05]  /*6580*/  IADD3 R3, P0, R15, R0, RZ ;  /* 0x000000000f037210 */ /* 0x002fca0007f1e0ff */
        /* <DEDUP_REMOVED lines=8> */
.L_x_161:
[----:B------:R-:W-:Y:S01]  /*6610*/  ISETP.NE.AND P0, PT, R2, 0x1, PT ;  /* 0x000000010200780c */ /* 0x000fe20003f05270 */
[----:B------:R-:W-:Y:S01]  /*6620*/  IMAD.MOV R14, RZ, RZ, -R14 ;  /* 0x000000ffff0e7224 */ /* 0x000fe200078e0a0e */
[----:B--2---:R-:W-:Y:S02]  /*6630*/  SHF.R.U64 R0, R4, R24, R5 ;  /* 0x0000001804007219 */ /* 0x004fe40000001205 */
[----:B------:R-:W-:Y:S02]  /*6640*/  LOP3.LUT R3, R10, R97, RZ, 0xc0, !PT ;  /* 0x000000610a037212 */ /* 0x000fe400078ec0ff */
[----:B------:R-:W-:Y:S01]  /*6650*/  LOP3.LUT R6, R13, R96, RZ, 0xc0, !PT ;  /* 0x000000600d067212 */ /* 0x000fe200078ec0ff */
[----:B------:R-:W-:Y:S02]  /*6660*/  IMAD.MOV R4, RZ, RZ, -R0 ;  /* 0x000000ffff047224 */ /* 0x000fe400078e0a00 */
[----:B------:R-:W-:Y:S02]  /*6670*/  IMAD R0, R92, R0, R3 ;  /* 0x000000005c007224 */ /* 0x000fe400078e0203 */
[----:B----4-:R-:W-:-:S02]  /*6680*/  IMAD R3, R4, R28, R15 ;  /* 0x0000001c04037224 */ /* 0x010fc400078e020f */
[----:B------:R-:W-:Y:S02]  /*6690*/  @P0 IMAD R25, R21, R14, R20 ;  /* 0x0000000e15190224 */ /* 0x000fe400078e0214 */
[----:B0-----:R-:W-:Y:S02]  /*66a0*/  IMAD R5, R3, R30, R6 ;  /* 0x0000001e03057224 */ /* 0x001fe400078e0206 */
[----:B------:R-:W-:Y:S02]  /*66b0*/  IMAD R0, R0, R29, R25 ;  /* 0x0000001d00007224 */ /* 0x000fe400078e0219 */
[----:B------:R-:W-:-:S03]  /*66c0*/  IMAD.MOV.U32 R4, RZ, RZ, 0x1 ;  /* 0x00000001ff047424 */ /* 0x000fc600078e00ff */
[----:B------:R-:W-:Y:S02]  /*66d0*/  SEL R100, R5, R0, !P0 ;  /* 0x0000000005647207 */ /* 0x000fe40004000000 */
[----:B------:R-:W-:Y:S02]  /*66e0*/  PRMT R3, R4, 0x7610, R3 ;  /* 0x0000761004037816 */ /* 0x000fe40000000003 */
[----:B------:R-:W-:-:S07]  /*66f0*/  SEL R0, R0, R5, !P0 ;  /* 0x0000000500007207 */ /* 0x000fce0004000000 */
.L_x_159:
[----:B------:R-:W-:Y:S01]  /*6700*/  LOP3.LUT P0, RZ, R3, 0xff, RZ, 0xc0, !PT ;  /* 0x000000ff03ff7812 */ /* 0x000fe2000780c0ff */
[----:B------:R-:W-:Y:S01]  /*6710*/  UIMAD.WIDE.U32 UR4, UR41, -0x55555555, URZ ;  /* 0xaaaaaaab290478a5 */ /* 0x000fe2000f8e003f */
[----:B------:R-:W-:-:S03]  /*6720*/  IMAD.MOV.U32 R101, RZ, RZ, R0 ;  /* 0x000000ffff657224 */ /* 0x000fc600078e0000 */
[----:B------:R-:W-:-:S04]  /*6730*/  USHF.R.U32.HI UR4, URZ, 0x1, UR5 ;  /* 0x000000013f047899 */ /* 0x000fc80008011605 */
[----:B------:R-:W-:-:S04]  /*6740*/  UIMAD UR41, UR4, -0x3, UR41 ;  /* 0xfffffffd042978a4 */ /* 0x000fc8000f8e0229 */
[----:B------:R-:W-:Y:S08]  /*6750*/  @P0 BRA `(.L_x_162) ;  /* 0xffffffac00240947 */ /* 0x000ff0000383ffff */
[----:B------:R-:W-:Y:S05]  /*6760*/  EXIT ;  /* 0x000000000000794d */ /* 0x000fea0003800000 */
.L_x_7:
        /* <DEDUP_REMOVED lines=26> */
.L_x_164:
[----:B------:R-:W0:Y:S01]  /*6910*/  LDC.64 R28, c[0x0][0x640] ;  /* 0x00019000ff1c7b82 */ /* 0x000e220000000a00 */
[-CC-:B------:R-:W-:Y:S01]  /*6920*/  SHF.R.U64 R22, R14, R6.reuse, R15.reuse ;  /* 0x000000060e167219 */ /* 0x180fe2000000120f */
[----:B------:R-:W-:Y:S01]  /*6930*/  IMAD.MOV.U32 R30, RZ, RZ, 0x1 ;  /* 0x00000001ff1e7424 */ /* 0x000fe200078e00ff */
[----:B------:R-:W-:Y:S02]  /*6940*/  SHF.R.U32.HI R6, RZ, R6, R15 ;  /* 0x00000006ff067219 */ /* 0x000fe4000001160f */
[----:B------:R-:W-:-:S03]  /*6950*/  IADD3 R13, P0, RZ, -R22, RZ ;  /* 0x80000016ff0d7210 */ /* 0x000fc60007f1e0ff */
[----:B------:R-:W1:Y:S02]  /*6960*/  LDC R12, c[0x0][0x618] ;  /* 0x00018600ff0c7b82 */ /* 0x000e640000000800 */
[----:B------:R-:W-:-:S04]  /*6970*/  IMAD.X R11, RZ, RZ, ~R6, P0 ;  /* 0x000000ffff0b7224 */ /* 0x000fc800000e0e06 */
[-C--:B------:R-:W-:Y:S02]  /*6980*/  IMAD R6, R11, R24.reuse, RZ ;  /* 0x000000180b067224 */ /* 0x080fe400078e02ff */
[----:B------:R-:W2:Y:S01]  /*6990*/  LDC R14, c[0x0][0x608] ;  /* 0x00018200ff0e7b82 */ /* 0x000ea20000000800 */
[----:B------:R-:W-:-:S04]  /*69a0*/  IMAD.WIDE.U32 R10, R13, R24, R16 ;  /* 0x000000180d0a7225 */ /* 0x000fc800078e0010 */
[----:B------:R-:W-:-:S03]  /*69b0*/  IMAD R13, R13, R25, R6 ;  /* 0x000000190d0d7224 */ /* 0x000fc600078e0206 */
[----:B------:R-:W3:Y:S01]  /*69c0*/  LDC R27, c[0x0][0x658] ;  /* 0x00019600ff1b7b82 */ /* 0x000ee20000000800 */
[----:B------:R-:W-:Y:S01]  /*69d0*/  IMAD.IADD R11, R11, 0x1, R13 ;  /* 0x000000010b0b7824 */ /* 0x000fe200078e020d */
[----:B0-----:R-:W-:-:S04]  /*69e0*/  ISETP.NE.U32.AND P0, PT, R28, RZ, PT ;  /* 0x000000ff1c00720c */ /* 0x001fc80003f05070 */
[----:B------:R-:W-:Y:S02]  /*69f0*/  ISETP.NE.AND.EX P0, PT, R29, RZ, PT, P0 ;  /* 0x000000ff1d00720c */ /* 0x000fe40003f05300 */
[----:B------:R-:W0:Y:S01]  /*6a00*/  LDC R24, c[0x0][0x600] ;  /* 0x00018000ff187b82 */ /* 0x000e220000000800 */
[-CC-:B-1----:R-:W-:Y:S01]  /*6a10*/  SHF.R.U64 R8, R10, R12.reuse, R11.reuse ;  /* 0x0000000c0a087219 */ /* 0x182fe2000000120b */
[----:B------:R-:W-:Y:S01]  /*6a20*/  IMAD.MOV.U32 R10, RZ, RZ, -0x1 ;  /* 0xffffffffff0a7424 */ /* 0x000fe200078e00ff */
[----:B------:R-:W-:-:S05]  /*6a30*/  SHF.R.U32.HI R11, RZ, R12, R11 ;  /* 0x0000000cff0b7219 */ /* 0x000fca000001160b */
[----:B------:R-:W1:Y:S01]  /*6a40*/  LDC R25, c[0x0][0x648] ;  /* 0x00019200ff197b82 */ /* 0x000e620000000800 */
[-CC-:B--2---:R-:W-:Y:S02]  /*6a50*/  SHF.R.U64 R21, R8, R14.reuse, R11.reuse ;  /* 0x0000000e08157219 */ /* 0x184fe4000000120b */
[----:B------:R-:W-:-:S05]  /*6a60*/  SHF.R.U32.HI R6, RZ, R14, R11 ;  /* 0x0000000eff067219 */ /* 0x000fca000001160b */
[----:B------:R-:W2:Y:S01]  /*6a70*/  LDC R26, c[0x0][0x638] ;  /* 0x00018e00ff1a7b82 */ /* 0x000ea20000000800 */
[-C--:B---3--:R-:W-:Y:S02]  /*6a80*/  SHF.L.U32 R10, R10, R27.reuse, RZ ;  /* 0x0000001b0a0a7219 */ /* 0x088fe400000006ff */
[-CC-:B------:R-:W-:Y:S02]  /*6a90*/  SHF.R.U64 R23, R21, R27.reuse, R6.reuse ;  /* 0x0000001b15177219 */ /* 0x180fe40000001206 */
[----:B------:R-:W-:Y:S02]  /*6aa0*/  LOP3.LUT R32, RZ, R10, RZ, 0x33, !PT ;  /* 0x0000000aff207212 */ /* 0x000fe400078e33ff */
[----:B------:R-:W-:Y:S01]  /*6ab0*/  SHF.R.U32.HI R11, RZ, R27, R6 ;  /* 0x0000001bff0b7219 */ /* 0x000fe20000011606 */
[----:B------:R-:W3:Y:S01]  /*6ac0*/  LDC R31, c[0x0][0x610] ;  /* 0x00018400ff1f7b82 */ /* 0x000ee20000000800 */
[----:B------:R-:W-:Y:S01]  /*6ad0*/  IMAD.MOV.U32 R10, RZ, RZ, R23 ;  /* 0x000000ffff0a7224 */ /* 0x000fe200078e0017 */
[----:B------:R-:W-:Y:S06]  /*6ae0*/  @!P0 BRA `(.L_x_165) ;  /* 0x0000000000288947 */ /* 0x000fec0003800000 */
        /* <DEDUP_REMOVED lines=10> */
.L_x_165:
[----:B------:R-:W-:Y:S02]  /*6b90*/  ISETP.NE.AND P0, PT, R2, 0x1, PT ;  /* 0x000000010200780c */ /* 0x000fe40003f05270 */
[----:B-1----:R-:W-:Y:S01]  /*6ba0*/  SHF.R.U64 R6, R10, R25, R11 ;  /* 0x000000190a067219 */ /* 0x002fe2000000120b */
[----:B0-----:R-:W-:Y:S01]  /*6bb0*/  VIADD R11, R24, 0xffffffff ;  /* 0xffffffff180b7836 */ /* 0x001fe20000000000 */
[----:B------:R-:W-:Y:S02]  /*6bc0*/  SHF.L.U32 R30, R30, R27, RZ ;  /* 0x0000001b1e1e7219 */ /* 0x000fe400000006ff */
[----:B------:R-:W-:Y:S01]  /*6bd0*/  LOP3.LUT R5, R21, R32, RZ, 0xc0, !PT ;  /* 0x0000002015057212 */ /* 0x000fe200078ec0ff */
[----:B------:R-:W-:-:S04]  /*6be0*/  IMAD.MOV R10, RZ, RZ, -R6 ;  /* 0x000000ffff0a7224 */ /* 0x000fc800078e0a06 */
[----:B------:R-:W-:Y:S01]  /*6bf0*/  IMAD R6, R30, R6, R5 ;  /* 0x000000061e067224 */ /* 0x000fe200078e0205 */
[----:B------:R-:W-:Y:S01]  /*6c00*/  LOP3.LUT R5, R8, R11, RZ, 0xc0, !PT ;  /* 0x0000000b08057212 */ /* 0x000fe200078ec0ff */
[----:B------:R-:W-:Y:S02]  /*6c10*/  @P0 IMAD R7, R9, R20, R4 ;  /* 0x0000001409070224 */ /* 0x000fe400078e0204 */
[----:B--2---:R-:W-:Y:S02]  /*6c20*/  IMAD R4, R10, R26, R23 ;  /* 0x0000001a0a047224 */ /* 0x004fe400078e0217 */
[----:B---3--:R-:W-:Y:S02]  /*6c30*/  IMAD R7, R6, R31, R7 ;  /* 0x0000001f06077224 */ /* 0x008fe400078e0207 */
[----:B------:R-:W-:Y:S02]  /*6c40*/  IMAD R4, R4, R24, R5 ;  /* 0x0000001804047224 */ /* 0x000fe400078e0205 */
[----:B------:R-:W-:-:S02]  /*6c50*/  IMAD.MOV.U32 R8, RZ, RZ, 0x1 ;  /* 0x00000001ff087424 */ /* 0x000fc400078e00ff */
[----:B------:R-:W-:Y:S01]  /*6c60*/  IMAD.MOV.U32 R6, RZ, RZ, R22 ;  /* 0x000000ffff067224 */ /* 0x000fe200078e0016 */
[----:B------:R-:W-:Y:S02]  /*6c70*/  SEL R19, R4, R7, !P0 ;  /* 0x0000000704137207 */ /* 0x000fe40004000000 */
[----:B------:R-:W-:-:S07]  /*6c80*/  SEL R21, R7, R4, !P0 ;  /* 0x0000000407157207 */ /* 0x000fce0004000000 */
.L_x_163:
[----:B------:R-:W-:-:S08]  /*6c90*/  NOP ;  /* 0x0000000000007918 */ /* 0x000fd00000000000 */
[----:B------:R-:W0:-:S00]  /*6ca0*/  USETMAXREG.DEALLOC.CTAPOOL 0x28 ;  /* 0x00000028000079c8 */ /* 0x000e0000080e0500 */
[----:B0-----:R-:W-:-:S13]  /*6cb0*/  ISETP.NE.AND P0, PT, R3, RZ, PT ;  /* 0x000000ff0300720c */ /* 0x001fda0003f05270 */
[----:B------:R-:W-:Y:S05]  /*6cc0*/  @P0 EXIT ;  /* 0x000000000000094d */ /* 0x000fea0003800000 */
[----:B------:R-:W-:Y:S01]  /*6cd0*/  LOP3.LUT P0, RZ, R8, 0xff, RZ, 0xc0, !PT ;  /* 0x000000ff08ff7812 */ /* 0x000fe2000780c0ff */
[----:B------:R-:W-:Y:S02]  /*6ce0*/  IMAD.MOV.U32 R3, RZ, RZ, 0x1 ;  /* 0x00000001ff037424 */ /* 0x000fe400078e00ff */
[----:B------:R-:W-:-:S10]  /*6cf0*/  IMAD.MOV.U32 R8, RZ, RZ, RZ ;  /* 0x000000ffff087224 */ /* 0x000fd400078e00ff */
[----:B------:R-:W-:Y:S05]  /*6d00*/  @!P0 BRA `(.L_x_166) ;  /* 0x0000000c00248947 */ /* 0x000fea0003800000 */
[----:B------:R-:W0:Y:S01]  /*6d10*/  LDC R3, c[0x0][0x28c] ;  /* 0x0000a300ff037b82 */ /* 0x000e220000000800 */
[----:B------:R-:W-:Y:S01]  /*6d20*/  ULDC UR5, c[0x0][0x658] ;  /* 0x0001960000057ab9 */ /* 0x000fe20000000800 */
[----:B------:R-:W-:Y:S01]  /*6d30*/  UMOV UR6, 0xffffffff ;  /* 0xffffffff00067882 */ /* 0x000fe20000000000 */
[----:B------:R-:W-:Y:S01]  /*6d40*/  BSSY B0, `(.L_x_166) ;  /* 0x00000c5000007945 */ /* 0x000fe20003800000 */
[----:B------:R-:W-:Y:S01]  /*6d50*/  USHF.L.U32 UR6, UR6, UR5, URZ ;  /* 0x0000000506067299 */ /* 0x000fe2000800063f */
[----:B------:R-:W-:Y:S01]  /*6d60*/  IMAD.MOV.U32 R10, RZ, RZ, 0x1 ;  /* 0x00000001ff0a7424 */ /* 0x000fe200078e00ff */
[----:B------:R-:W-:Y:S01]  /*6d70*/  LOP3.LUT R9, R18, 0x2, RZ, 0xfc, !PT ;  /* 0x0000000212097812 */ /* 0x000fe200078efcff */
[----:B------:R-:W-:Y:S01]  /*6d80*/  IMAD.MOV.U32 R8, RZ, RZ, RZ ;  /* 0x000000ffff087224 */ /* 0x000fe200078e00ff */
[----:B------:R-:W1:Y:S01]  /*6d90*/  S2UR UR8, SR_CgaCtaId ;  /* 0x00000000000879c3 */ /* 0x000e620000008800 */
[----:B------:R-:W-:Y:S01]  /*6da0*/  ULDC UR4, c[0x0][0x600] ;  /* 0x0001800000047ab9 */ /* 0x000fe20000000800 */
[----:B------:R-:W-:Y:S01]  /*6db0*/  UMOV UR7, 0x1 ;  /* 0x0000000100077882 */ /* 0x000fe20000000000 */
[----:B------:R-:W-:-:S02]  /*6dc0*/  UIADD3 UR15, UR4, -0x1, URZ ;  /* 0xffffffff040f7890 */ /* 0x000fc4000fffe03f */
[----:B------:R-:W-:Y:S02]  /*6dd0*/  USHF.L.U32 UR17, UR7, UR5, URZ ;  /* 0x0000000507117299 */ /* 0x000fe4000800063f */
[----:B------:R-:W-:Y:S01]  /*6de0*/  ULOP3.LUT UR16, URZ, UR6, URZ, 0x33, !UPT ;  /* 0x000000063f107292 */ /* 0x000fe2000f8e333f */
[----:B------:R-:W-:Y:S01]  /*6df0*/  ULDC.64 UR20, c[0x0][0x198] ;  /* 0x0000660000147ab9 */ /* 0x000fe20000000a00 */
[----:B0-----:R-:W-:-:S05]  /*6e00*/  VIADD R3, R3, 0x3f ;  /* 0x0000003f03037836 */ /* 0x001fca0000000000 */
[----:B------:R-:W-:Y:S01]  /*6e10*/  SHF.R.S32.HI R4, RZ, 0x1f, R3 ;  /* 0x0000001fff047819 */ /* 0x000fe20000011403 */
[----:B-1----:R-:W-:-:S03]  /*6e20*/  IMAD.U32 R12, RZ, RZ, UR8 ;  /* 0x00000008ff0c7e24 */ /* 0x002fc6000f8e00ff */
[----:B------:R-:W-:Y:S01]  /*6e30*/  LEA.HI R4, R4, R3, RZ, 0x6 ;  /* 0x0000000304047211 */ /* 0x000fe200078f30ff */
[----:B------:R-:W-:-:S03]  /*6e40*/  IMAD.MOV.U32 R3, RZ, RZ, 0x1 ;  /* 0x00000001ff037424 */ /* 0x000fc600078e00ff */
[----:B------:R-:W-:-:S05]  /*6e50*/  SHF.R.S32.HI R11, RZ, 0x6, R4 ;  /* 0x00000006ff0b7819 */ /* 0x000fca0000011404 */
[----:B------:R-:W-:-:S07]  /*6e60*/  VIADD R13, R11, 0x1 ;  /* 0x000000010b0d7836 */ /* 0x000fce0000000000 */
.L_x_177:
[----:B------:R-:W-:-:S03]  /*6e70*/  UMOV UR4, 0xffffffff ;  /* 0xffffffff00047882 */ /* 0x000fc60000000000 */
[----:B------:R-:W-:Y:S05]  /*6e80*/  BRA.DIV UR4, `(.L_x_167) ;  /* 0x0000000e04887947 */ /* 0x000fea000b800000 */
[----:B------:R-:W-:-:S13]  /*6e90*/  ELECT P6, URZ, PT ;  /* 0x00000000003f782f */ /* 0x000fda00038c0000 */
.L_x_187:
[----:B------:R-:W0:Y:S01]  /*6ea0*/  LDC R4, c[0x0][0x28c] ;  /* 0x0000a300ff047b82 */ /* 0x000e220000000800 */
[----:B------:R-:W-:Y:S01]  /*6eb0*/  BSSY B1, `(.L_x_168) ;  /* 0x000003b000017945 */ /* 0x000fe20003800000 */
[----:B0-----:R-:W-:-:S13]  /*6ec0*/  ISETP.LT.OR P6, PT, R4, 0x1, !P6 ;  /* 0x000000010400780c */ /* 0x001fda00077c1670 */
[----:B------:R-:W-:Y:S05]  /*6ed0*/  @P6 BRA `(.L_x_169) ;  /* 0x0000000000e06947 */ /* 0x000fea0003800000 */
[----:B------:R-:W-:Y:S02]  /*6ee0*/  IMAD R21, R21, 0x4, R12 ;  /* 0x0000000415157824 */ /* 0x000fe400078e020c */
[----:B------:R-:W-:Y:S02]  /*6ef0*/  IMAD.SHL.U32 R19, R19, 0x80, RZ ;  /* 0x0000008013137824 */ /* 0x000fe400078e00ff */
[----:B------:R-:W-:Y:S02]  /*6f00*/  IMAD.MOV.U32 R22, RZ, RZ, RZ ;  /* 0x000000ffff167224 */ /* 0x000fe400078e00ff */
[----:B------:R-:W-:Y:S02]  /*6f10*/  IMAD.MOV.U32 R4, RZ, RZ, R13 ;  /* 0x000000ffff047224 */ /* 0x000fe400078e000d */
[----:B------:R-:W-:Y:S02]  /*6f20*/  IMAD.MOV.U32 R5, RZ, RZ, R3 ;  /* 0x000000ffff057224 */ /* 0x000fe400078e0003 */
[----:B------:R-:W-:-:S02]  /*6f30*/  IMAD.MOV.U32 R7, RZ, RZ, R8 ;  /* 0x000000ffff077224 */ /* 0x000fc400078e0008 */
[----:B------:R-:W-:-:S07]  /*6f40*/  IMAD.SHL.U32 R21, R21, 0x20, RZ ;  /* 0x0000002015157824 */ /* 0x000fce00078e00ff */
.L_x_172:
[----:B------:R-:W0:Y:S01]  /*6f50*/  S2UR UR4, SR_CgaCtaId ;  /* 0x00000000000479c3 */ /* 0x000e220000008800 */
[----:B------:R-:W-:Y:S02]  /*6f60*/  MOV R15, 0x400 ;  /* 0x00000400000f7802 */ /* 0x000fe40000000f00 */
[----:B------:R-:W-:Y:S02]  /*6f70*/  SHF.L.U32 R14, R5, 0x1f, RZ ;  /* 0x0000001f050e7819 */ /* 0x000fe400000006ff */
[----:B------:R-:W-:Y:S01]  /*6f80*/  ISETP.NE.AND P1, PT, R0, RZ, PT ;  /* 0x000000ff0000720c */ /* 0x000fe20003f25270 */
[----:B0-----:R-:W-:-:S05]  /*6f90*/  IMAD.U32 R12, RZ, RZ, UR4 ;  /* 0x00000004ff0c7e24 */ /* 0x001fca000f8e00ff */
[----:B------:R-:W-:-:S07]  /*6fa0*/  LEA R20, R12, R15, 0x18 ;  /* 0x0000000f0c147211 */ /* 0x000fce00078ec0ff */
[----:B------:R-:W0:Y:S01]  /*6fb0*/  @!P1 LDC R15, c[0x0][0x500] ;  /* 0x00014000ff0f9b82 */ /* 0x000e220000000800 */
[----:B------:R-:W-:-:S04]  /*6fc0*/  IMAD R23, R7, 0x8, R20 ;  /* 0x0000000807177824 */ /* 0x000fc800078e0214 */
[----:B------:R-:W1:Y:S02]  /*6fd0*/  SYNCS.PHASECHK.TRANS64.TRYWAIT P0, [R23+URZ+0x18], R14 ;  /* 0x0000180e170075a7 */ /* 0x000e64000800017f */
[----:B-1----:R-:W-:Y:S05]  /*6fe0*/  @!P0 BRA `(.L_x_170) ;  /* 0x0000000c00508947 */ /* 0x002fea0003800000 */
.L_x_188:
[----:B-1----:R-:W-:Y:S01]  /*6ff0*/  PRMT R14, R9, 0x9910, RZ ;  /* 0x00009910090e7816 */ /* 0x002fe200000000ff */
[----:B0-----:R0:W-:Y:S03]  /*7000*/  @!P1 SYNCS.ARRIVE.TRANS64 RZ, [R23+URZ], R15 ;  /* 0x0000000f17ff99a7 */ /* 0x0011e6000800003f */
[----:B------:R-:W-:-:S13]  /*7010*/  ISETP.NE.AND P0, PT, R14, 0x2, PT ;  /* 0x000000020e00780c */ /* 0x000fda0003f05270 */
[----:B0-----:R-:W-:Y:S05]  /*7020*/  @P0 BRA `(.L_x_171) ;  /* 0x0000000000040947 */ /* 0x001fea0003800000 */
[----:B------:R-:W-:Y:S01]  /*7030*/  BPT.TRAP 0x1 ;  /* 0x000000040000795c */ /* 0x000fe20000300000 */
.L_x_171:
[----:B------:R-:W-:Y:S01]  /*7040*/  IMAD R14, R7, 0x4, R12 ;  /* 0x00000004070e7824 */ /* 0x000fe200078e020c */
[----:B------:R-:W-:Y:S01]  /*7050*/  R2UR UR9, R23 ;  /* 0x00000000170972ca */ /* 0x000fe200000e0000 */
[----:B------:R-:W-:Y:S01]  /*7060*/  VIADD R4, R4, 0xffffffff ;  /* 0xffffffff04047836 */ /* 0x000fe20000000000 */
[----:B------:R-:W-:Y:S01]  /*7070*/  UIADD3 UR4, UP0, UR20, 0xf0, URZ ;  /* 0x000000f014047890 */ /* 0x000fe2000ff1e03f */
[----:B------:R-:W-:Y:S01]  /*7080*/  IMAD.SHL.U32 R14, R14, 0x800, RZ ;  /* 0x000008000e0e7824 */ /* 0x000fe200078e00ff */
[----:B------:R-:W-:Y:S01]  /*7090*/  R2UR UR11, R21 ;  /* 0x00000000150b72ca */ /* 0x000fe200000e0000 */
[----:B------:R-:W-:Y:S01]  /*70a0*/  UIADD3 UR22, UP1, UR20, 0x1f0, URZ ;  /* 0x000001f014167890 */ /* 0x000fe2000ff3e03f */
[----:B------:R-:W-:Y:S01]  /*70b0*/  R2UR UR10, R22 ;  /* 0x00000000160a72ca */ /* 0x000fe200000e0000 */
[--C-:B------:R-:W-:Y:S01]  /*70c0*/  IMAD R14, R14, 0x2, R20.reuse ;  /* 0x000000020e0e7824 */ /* 0x100fe200078e0214 */
[----:B------:R-:W-:Y:S01]  /*70d0*/  R2UR UR12, R6 ;  /* 0x00000000060c72ca */ /* 0x000fe200000e0000 */
[----:B------:R-:W-:Y:S01]  /*70e0*/  IMAD R20, R7, 0x4000, R20 ;  /* 0x0000400007147824 */ /* 0x000fe200078e0214 */
[----:B------:R-:W-:Y:S01]  /*70f0*/  R2UR UR18, R19 ;  /* 0x00000000131272ca */ /* 0x000fe200000e0000 */
[----:B------:R-:W-:Y:S01]  /*7100*/  VIADD R7, R7, 0x1 ;  /* 0x0000000107077836 */ /* 0x000fe20000000000 */
[----:B------:R-:W-:Y:S01]  /*7110*/  R2UR UR5, R14 ;  /* 0x000000000e0572ca */ /* 0x000fe200000e0000 */
[----:B------:R-:W-:Y:S01]  /*7120*/  UIADD3.X UR23, URZ, UR21, URZ, UP1, !UPT ;  /* 0x000000153f177290 */ /* 0x000fe20008ffe43f */
[----:B------:R-:W-:Y:S01]  /*7130*/  R2UR UR8, R20 ;  /* 0x00000000140872ca */ /* 0x000fe200000e0000 */
[----:B------:R-:W-:Y:S01]  /*7140*/  UMOV UR19, 0xf0000 ;  /* 0x000f000000137882 */ /* 0x000fe20000000000 */
[----:B------:R-:W-:Y:S01]  /*7150*/  ISETP.GT.AND P1, PT, R4, 0x1, PT ;  /* 0x000000010400780c */ /* 0x000fe20003f24270 */
[----:B------:R-:W-:Y:S01]  /*7160*/  UMOV UR6, 0x0 ;  /* 0x0000000000067882 */ /* 0x000fe20000000000 */
[----:B------:R-:W-:Y:S01]  /*7170*/  UMOV UR7, 0x10000000 ;  /* 0x1000000000077882 */ /* 0x000fe20000000000 */
[----:B------:R-:W-:Y:S01]  /*7180*/  ISETP.NE.AND P0, PT, R7, 0x3, PT ;  /* 0x000000030700780c */ /* 0x000fe20003f05270 */
[----:B------:R-:W-:-:S03]  /*7190*/  VIADD R22, R22, 0x40 ;  /* 0x0000004016167836 */ /* 0x000fc60000000000 */
[----:B------:R-:W-:Y:S02]  /*71a0*/  SEL R14, RZ, 0x1, P0 ;  /* 0x00000001ff0e7807 */ /* 0x000fe40000000000 */
[----:B------:R-:W-:Y:S01]  /*71b0*/  UIADD3 UR13, UR5, 0x100, URZ ;  /* 0x00000100050d7890 */ /* 0x000fe2000fffe03f */
[----:B------:R-:W-:Y:S01]  /*71c0*/  SEL R7, R7, RZ, P0 ;  /* 0x000000ff07077207 */ /* 0x000fe20000000000 */
[----:B------:R-:W-:Y:S01]  /*71d0*/  UIADD3.X UR5, URZ, UR21, URZ, UP0, !UPT ;  /* 0x000000153f057290 */ /* 0x000fe200087fe43f */
[----:B------:R-:W-:Y:S01]  /*71e0*/  LOP3.LUT R5, R5, R14, RZ, 0x3c, !PT ;  /* 0x0000000e05057212 */ /* 0x000fe200078e3cff */
[----:B------:R-:W-:-:S03]  /*71f0*/  UIADD3 UR14, UR8, 0xc100, URZ ;  /* 0x0000c100080e7890 */ /* 0x000fc6000fffe03f */
[----:B------:R-:W-:-:S04]  /*7200*/  UMOV UR8, UR13 ;  /* 0x0000000d00087c82 */ /* 0x000fc80008000000 */
[----:B------:R0:W-:Y:S02]  /*7210*/  UTMALDG.3D.MULTICAST [UR8], [UR4], UR19, desc[UR6] ;  /* 0x00000608040073b4 */ /* 0x0001e40008011813 */
[----:B0-----:R-:W-:Y:S01]  /*7220*/  UMOV UR8, UR14 ;  /* 0x0000000e00087c82 */ /* 0x001fe20008000000 */
[----:B------:R-:W-:Y:S02]  /*7230*/  UMOV UR11, UR18 ;  /* 0x00000012000b7c82 */ /* 0x000fe40008000000 */
[----:B------:R0:W-:Y:S02]  /*7240*/  UTMALDG.3D [UR8], [UR22], desc[UR6] ;  /* 0x00000608160075b4 */ /* 0x0001e40008011000 */
[----:B0-----:R-:W-:Y:S05]  /*7250*/  @P1 BRA `(.L_x_172) ;  /* 0xfffffffc003c1947 */ /* 0x001fea000383ffff */
.L_x_169:
[----:B------:R-:W-:Y:S05]  /*7260*/  BSYNC B1 ;  /* 0x0000000000017941 */ /* 0x000fea0003800000 */
.L_x_168:
[----:B------:R-:W-:Y:S01]  /*7270*/  LOP3.LUT P1, RZ, R10, 0xff, RZ, 0xc0, !PT ;  /* 0x000000ff0aff7812 */ /* 0x000fe2000782c0ff */
[C---:B------:R-:W-:Y:S01]  /*7280*/  IMAD.IADD R7, R11.reuse, 0x1, R8 ;  /* 0x000000010b077824 */ /* 0x040fe200078e0208 */
[----:B------:R-:W-:Y:S01]  /*7290*/  ULDC.64 UR4, c[0x0][0x650] ;  /* 0x0001940000047ab9 */ /* 0x000fe20000000a00 */
[----:B------:R-:W-:Y:S01]  /*72a0*/  ISETP.GE.U32.AND P2, PT, R11, 0x3, PT ;  /* 0x000000030b00780c */ /* 0x000fe20003f46070 */
[----:B------:R-:W-:Y:S01]  /*72b0*/  BSSY B1, `(.L_x_173) ;  /* 0x000006b000017945 */ /* 0x000fe20003800000 */
[----:B------:R-:W-:Y:S01]  /*72c0*/  IMAD.MOV.U32 R21, RZ, RZ, -0x1 ;  /* 0xffffffffff157424 */ /* 0x000fe200078e00ff */
[----:B------:R-:W-:Y:S01]  /*72d0*/  ISETP.GT.U32.AND P0, PT, R7, 0x2, PT ;  /* 0x000000020700780c */ /* 0x000fe20003f04070 */
[----:B------:R-:W-:Y:S01]  /*72e0*/  IMAD.MOV.U32 R19, RZ, RZ, -0x1 ;  /* 0xffffffffff137424 */ /* 0x000fe200078e00ff */
[----:B------:R-:W-:Y:S02]  /*72f0*/  PRMT R10, RZ, 0x7610, R10 ;  /* 0x00007610ff0a7816 */ /* 0x000fe4000000000a */
[----:B------:R-:W-:-:S03]  /*7300*/  ISETP.LT.U32.AND P0, PT, R11, 0x3, P0 ;  /* 0x000000030b00780c */ /* 0x000fc60000701070 */
[----:B------:R-:W0:Y:S01]  /*7310*/  @P1 S2R R12, SR_CgaCtaId ;  /* 0x00000000000c1919 */ /* 0x000e220000008800 */
[----:B------:R-:W-:-:S04]  /*7320*/  @P1 MOV R5, 0x400 ;  /* 0x0000040000051802 */ /* 0x000fc80000000f00 */
[----:B0-----:R-:W-:Y:S01]  /*7330*/  @P1 LEA R6, R12, R5, 0x18 ;  /* 0x000000050c061211 */ /* 0x001fe200078ec0ff */
[----:B------:R-:W-:Y:S01]  /*7340*/  IMAD.WIDE.U32 R4, R7, -0x55555555, RZ ;  /* 0xaaaaaaab07047825 */ /* 0x000fe200078e00ff */
[----:B------:R-:W-:Y:S02]  /*7350*/  SEL R4, RZ, 0x1, !P0 ;  /* 0x00000001ff047807 */ /* 0x000fe40004000000 */
[----:B------:R0:W-:Y:S01]  /*7360*/  @P1 SYNCS.ARRIVE.TRANS64.A1T0 RZ, [R6+URZ+0x48], RZ ;  /* 0x000048ff06ff19a7 */ /* 0x0001e2000810003f */
[----:B------:R-:W-:Y:S02]  /*7370*/  IADD3 R16, P1, R16, UR36, RZ ;  /* 0x0000002410107c10 */ /* 0x000fe4000ff3e0ff */
[----:B------:R-:W-:Y:S02]  /*7380*/  LOP3.LUT R3, R3, R4, RZ, 0x3c, !PT ;  /* 0x0000000403037212 */ /* 0x000fe400078e3cff */
[----:B------:R-:W-:Y:S02]  /*7390*/  IADD3.X R17, R17, UR42, RZ, P1, !PT ;  /* 0x0000002a11117c10 */ /* 0x000fe40008ffe4ff */
[----:B------:R-:W-:-:S02]  /*73a0*/  ISETP.GE.U32.AND P0, PT, R16, UR4, PT ;  /* 0x0000000410007c0c */ /* 0x000fc4000bf06070 */
[----:B0-----:R-:W-:Y:S02]  /*73b0*/  SHF.R.U32.HI R6, RZ, 0x1, R5 ;  /* 0x00000001ff067819 */ /* 0x001fe40000011605 */
[----:B------:R-:W-:Y:S02]  /*73c0*/  ISETP.GE.U32.AND.EX P0, PT, R17, UR5, PT, P0 ;  /* 0x0000000511007c0c */ /* 0x000fe4000bf06100 */
[----:B------:R-:W-:Y:S01]  /*73d0*/  @P2 LOP3.LUT R3, R3, 0x1, R6, 0x78, !PT ;  /* 0x0000000103032812 */ /* 0x000fe200078e7806 */
[----:B------:R-:W-:Y:S01]  /*73e0*/  IMAD R8, R6, -0x3, R7 ;  /* 0xfffffffd06087824 */ /* 0x000fe200078e0207 */
[----:B------:R-:W-:Y:S01]  /*73f0*/  PRMT R4, RZ, 0x7610, R4 ;  /* 0x00007610ff047816 */ /* 0x000fe20000000004 */
[----:B------:R-:W-:-:S08]  /*7400*/  IMAD.MOV.U32 R6, RZ, RZ, -0x1 ;  /* 0xffffffffff067424 */ /* 0x000fd000078e00ff */
[----:B------:R-:W-:Y:S05]  /*7410*/  @P0 BRA `(.L_x_174) ;  /* 0x0000000400500947 */ /* 0x000fea0003800000 */
[----:B------:R-:W0:Y:S01]  /*7420*/  S2R R19, SR_CTAID.X ;  /* 0x0000000000137919 */ /* 0x000e220000002500 */
[----:B------:R-:W-:Y:S01]  /*7430*/  ULDC.64 UR4, c[0x0][0x628] ;  /* 0x00018a0000047ab9 */ /* 0x000fe20000000a00 */
[----:B------:R-:W1:Y:S01]  /*7440*/  LDC R20, c[0x0][0x144] ;  /* 0x00005100ff147b82 */ /* 0x000e620000000800 */
[----:B------:R-:W-:Y:S01]  /*7450*/  ISETP.NE.U32.AND P0, PT, RZ, UR4, PT ;  /* 0x00000004ff007c0c */ /* 0x000fe2000bf05070 */
[----:B------:R-:W2:Y:S01]  /*7460*/  S2R R14, SR_CTAID.Y ;  /* 0x00000000000e7919 */ /* 0x000ea20000002600 */
[----:B------:R-:W-:Y:S01]  /*7470*/  ULDC UR7, c[0x0][0x630] ;  /* 0x00018c0000077ab9 */ /* 0x000fe20000000800 */
[----:B------:R-:W-:Y:S01]  /*7480*/  ULDC UR8, c[0x0][0x150] ;  /* 0x0000540000087ab9 */ /* 0x000fe20000000800 */
[----:B------:R-:W-:Y:S01]  /*7490*/  ISETP.NE.AND.EX P0, PT, RZ, UR5, PT, P0 ;  /* 0x00000005ff007c0c */ /* 0x000fe2000bf05300 */
[----:B------:R-:W-:Y:S02]  /*74a0*/  IMAD.MOV.U32 R4, RZ, RZ, R16 ;  /* 0x000000ffff047224 */ /* 0x000fe400078e0010 */
[----:B------:R-:W-:Y:S01]  /*74b0*/  IMAD.MOV.U32 R5, RZ, RZ, R17 ;  /* 0x000000ffff057224 */ /* 0x000fe200078e0011 */
[----:B0-----:R-:W-:-:S09]  /*74c0*/  I2FP.F32.U32 R21, R19 ;  /* 0x0000001300157245 */ /* 0x001fd20000201000 */
[----:B------:R-:W-:Y:S05]  /*74d0*/  @!P0 BRA `(.L_x_175) ;  /* 0x0000000000288947 */ /* 0x000fea0003800000 */
[----:B------:R-:W-:Y:S02]  /*74e0*/  ULDC UR6, c[0x0][0x634] ;  /* 0x00018d0000067ab9 */ /* 0x000fe40000000800 */
[----:B------:R-:W-:-:S05]  /*74f0*/  IADD3 R5, P0, R16, UR6, RZ ;  /* 0x0000000610057c10 */ /* 0x000fca000ff1e0ff */
[----:B------:R-:W-:-:S04]  /*7500*/  IMAD.X R15, RZ, RZ, R17, P0 ;  /* 0x000000ffff0f7224 */ /* 0x000fc800000e0611 */
[----:B------:R-:W-:-:S04]  /*7510*/  IMAD.WIDE.U32 R6, R15, UR4, RZ ;  /* 0x000000040f067c25 */ /* 0x000fc8000f8e00ff */
[----:B------:R-:W-:-:S04]  /*7520*/  IMAD.WIDE.U32 R6, P0, R5, UR5, R6 ;  /* 0x0000000505067c25 */ /* 0x000fc8000f800006 */
[----:B------:R-:W-:-:S04]  /*7530*/  IMAD.WIDE.U32 R4, R5, UR4, RZ ;  /* 0x0000000405047c25 */ /* 0x000fc8000f8e00ff */
[----:B------:R-:W-:Y:S01]  /*7540*/  IMAD.MOV.U32 R4, RZ, RZ, R7 ;  /* 0x000000ffff047224 */ /* 0x000fe200078e0007 */
[----:B------:R-:W-:Y:S01]  /*7550*/  IADD3 RZ, P1, R5, R6, RZ ;  /* 0x0000000605ff7210 */ /* 0x000fe20007f3e0ff */
[----:B------:R-:W-:-:S04]  /*7560*/  IMAD.X R5, RZ, RZ, RZ, P0 ;  /* 0x000000ffff057224 */ /* 0x000fc800000e06ff */
[----:B------:R-:W-:-:S08]  /*7570*/  IMAD.WIDE.U32.X R4, R15, UR5, R4, P1 ;  /* 0x000000050f047c25 */ /* 0x000fd000088e0404 */
.L_x_175:
[----:B------:R-:W-:Y:S01]  /*7580*/  FMUL R21, R21, UR8 ;  /* 0x0000000815157c20 */ /* 0x000fe20008400000 */
[--C-:B------:R-:W-:Y:S01]  /*7590*/  SHF.R.U64 R15, R4, UR7, R5.reuse ;  /* 0x00000007040f7c19 */ /* 0x100fe20008001205 */
[----:B------:R-:W-:Y:S01]  /*75a0*/  ULDC.64 UR4, c[0x0][0x620] ;  /* 0x0001880000047ab9 */ /* 0x000fe20000000a00 */
[----:B------:R-:W-:Y:S01]  /*75b0*/  SHF.R.U32.HI R4, RZ, UR7, R5 ;  /* 0x00000007ff047c19 */ /* 0x000fe20008011605 */
[----:B------:R-:W-:Y:S01]  /*75c0*/  ULDC.64 UR6, c[0x0][0x640] ;  /* 0x0001900000067ab9 */ /* 0x000fe20000000a00 */
[----:B------:R-:W-:Y:S01]  /*75d0*/  IADD3 R5, P0, RZ, -R15, RZ ;  /* 0x8000000fff057210 */ /* 0x000fe20007f1e0ff */
[----:B------:R-:W0:Y:S04]  /*75e0*/  F2I.U32.TRUNC.NTZ R21, R21 ;  /* 0x0000001500157305 */ /* 0x000e28000020f000 */
[----:B------:R-:W-:Y:S01]  /*75f0*/  IMAD.X R4, RZ, RZ, ~R4, P0 ;  /* 0x000000ffff047224 */ /* 0x000fe200000e0e04 */
[----:B------:R-:W-:-:S03]  /*7600*/  ISETP.NE.U32.AND P0, PT, RZ, UR6, PT ;  /* 0x00000006ff007c0c */ /* 0x000fc6000bf05070 */
[----:B------:R-:W-:Y:S01]  /*7610*/  IMAD R4, R4, UR4, RZ ;  /* 0x0000000404047c24 */ /* 0x000fe2000f8e02ff */
[----:B------:R-:W-:-:S03]  /*7620*/  ISETP.NE.AND.EX P0, PT, RZ, UR7, PT, P0 ;  /* 0x00000007ff007c0c */ /* 0x000fc6000bf05300 */
[C---:B------:R-:W-:Y:S01]  /*7630*/  IMAD R7, R5.reuse, UR5, R4 ;  /* 0x0000000505077c24 */ /* 0x040fe2000f8e0204 */
[----:B------:R-:W-:Y:S01]  /*7640*/  ULDC UR5, c[0x0][0x154] ;  /* 0x0000550000057ab9 */ /* 0x000fe20000000800 */
[----:B------:R-:W-:Y:S01]  /*7650*/  IMAD.WIDE.U32 R4, R5, UR4, R16 ;  /* 0x0000000405047c25 */ /* 0x000fe2000f8e0010 */
[----:B------:R-:W-:-:S03]  /*7660*/  ULDC UR4, c[0x0][0x618] ;  /* 0x0001860000047ab9 */ /* 0x000fc60000000800 */
[----:B0-----:R-:W-:Y:S02]  /*7670*/  IMAD.MOV R6, RZ, RZ, -R21 ;  /* 0x000000ffff067224 */ /* 0x001fe400078e0a15 */
[----:B------:R-:W0:Y:S01]  /*7680*/  LDC R21, c[0x0][0x148] ;  /* 0x00005200ff157b82 */ /* 0x000e220000000800 */
[----:B------:R-:W-:Y:S02]  /*7690*/  IMAD.IADD R5, R5, 0x1, R7 ;  /* 0x0000000105057824 */ /* 0x000fe400078e0207 */
[----:B-1----:R-:W-:Y:S01]  /*76a0*/  IMAD R19, R20, R6, R19 ;  /* 0x0000000614137224 */ /* 0x002fe200078e0213 */
[----:B--2---:R-:W-:Y:S02]  /*76b0*/  I2FP.F32.U32 R6, R14 ;  /* 0x0000000e00067245 */ /* 0x004fe40000201000 */
[--C-:B------:R-:W-:Y:S02]  /*76c0*/  SHF.R.U64 R20, R4, UR4, R5.reuse ;  /* 0x0000000404147c19 */ /* 0x100fe40008001205 */
[----:B------:R-:W-:Y:S01]  /*76d0*/  SHF.R.U32.HI R5, RZ, UR4, R5 ;  /* 0x00000004ff057c19 */ /* 0x000fe20008011605 */
[----:B------:R-:W-:Y:S01]  /*76e0*/  FMUL R6, R6, UR5 ;  /* 0x0000000506067c20 */ /* 0x000fe20008400000 */
[----:B------:R-:W-:-:S02]  /*76f0*/  ULDC UR4, c[0x0][0x608] ;  /* 0x0001820000047ab9 */ /* 0x000fc40000000800 */
[--C-:B------:R-:W-:Y:S01]  /*7700*/  SHF.R.U64 R23, R20, UR4, R5.reuse ;  /* 0x0000000414177c19 */ /* 0x100fe20008001205 */
[----:B------:R1:W2:Y:S01]  /*7710*/  F2I.U32.TRUNC.NTZ R24, R6 ;  /* 0x0000000600187305 */ /* 0x0002a2000020f000 */
[----:B------:R-:W-:Y:S01]  /*7720*/  SHF.R.U32.HI R4, RZ, UR4, R5 ;  /* 0x00000004ff047c19 */ /* 0x000fe20008011605 */
[----:B------:R-:W-:-:S03]  /*7730*/  ULDC UR4, c[0x0][0x658] ;  /* 0x0001960000047ab9 */ /* 0x000fc60000000800 */
[--C-:B------:R-:W-:Y:S02]  /*7740*/  SHF.R.U64 R22, R23, UR4, R4.reuse ;  /* 0x0000000417167c19 */ /* 0x100fe40008001204 */
[----:B------:R-:W-:-:S03]  /*7750*/  SHF.R.U32.HI R25, RZ, UR4, R4 ;  /* 0x00000004ff197c19 */ /* 0x000fc60008011604 */
[----:B------:R-:W-:Y:S02]  /*7760*/  IMAD.MOV.U32 R4, RZ, RZ, R22 ;  /* 0x000000ffff047224 */ /* 0x000fe400078e0016 */
[----:B------:R-:W-:Y:S01]  /*7770*/  IMAD.MOV.U32 R5, RZ, RZ, R25 ;  /* 0x000000ffff057224 */ /* 0x000fe200078e0019 */
[----:B-1----:R-:W-:Y:S06]  /*7780*/  @!P0 BRA `(.L_x_176) ;  /* 0x0000000000288947 */ /* 0x002fec0003800000 */
        /* <DEDUP_REMOVED lines=10> */
.L_x_176:
[----:B------:R-:W-:Y:S01]  /*7830*/  ISETP.NE.AND P0, PT, R2, 0x1, PT ;  /* 0x000000010200780c */ /* 0x000fe20003f05270 */
[----:B------:R-:W-:Y:S01]  /*7840*/  ULDC UR4, c[0x0][0x648] ;  /* 0x0001920000047ab9 */ /* 0x000fe20000000800 */
[----:B------:R-:W-:Y:S01]  /*7850*/  LOP3.LUT R23, R23, UR16, RZ, 0xc0, !PT ;  /* 0x0000001017177c12 */ /* 0x000fe2000f8ec0ff */
[----:B--2---:R-:W-:Y:S01]  /*7860*/  IMAD.MOV R24, RZ, RZ, -R24 ;  /* 0x000000ffff187224 */ /* 0x004fe200078e0a18 */
[----:B------:R-:W-:Y:S01]  /*7870*/  SHF.R.U64 R4, R4, UR4, R5 ;  /* 0x0000000404047c19 */ /* 0x000fe20008001205 */
[----:B------:R-:W-:Y:S01]  /*7880*/  ULDC UR4, c[0x0][0x638] ;  /* 0x00018e0000047ab9 */ /* 0x000fe20000000800 */
[----:B------:R-:W-:Y:S01]  /*7890*/  LOP3.LUT R7, R20, UR15, RZ, 0xc0, !PT ;  /* 0x0000000f14077c12 */ /* 0x000fe2000f8ec0ff */
[----:B------:R-:W-:Y:S01]  /*78a0*/  ULDC UR5, c[0x0][0x610] ;  /* 0x0001840000057ab9 */ /* 0x000fe20000000800 */
[----:B------:R-:W-:Y:S02]  /*78b0*/  IMAD.MOV.U32 R6, RZ, RZ, R15 ;  /* 0x000000ffff067224 */ /* 0x000fe400078e000f */
[----:B------:R-:W-:-:S02]  /*78c0*/  IMAD.MOV R5, RZ, RZ, -R4 ;  /* 0x000000ffff057224 */ /* 0x000fc400078e0a04 */
[----:B------:R-:W-:Y:S02]  /*78d0*/  IMAD R4, R4, UR17, R23 ;  /* 0x0000001104047c24 */ /* 0x000fe4000f8e0217 */
[----:B0-----:R-:W-:Y:S02]  /*78e0*/  @P0 IMAD R19, R21, R24, R14 ;  /* 0x0000001815130224 */ /* 0x001fe400078e020e */
[----:B------:R-:W-:Y:S01]  /*78f0*/  IMAD R22, R5, UR4, R22 ;  /* 0x0000000405167c24 */ /* 0x000fe2000f8e0216 */
[----:B------:R-:W-:Y:S01]  /*7900*/  ULDC UR4, c[0x0][0x600] ;  /* 0x0001800000047ab9 */ /* 0x000fe20000000800 */
[----:B------:R-:W-:Y:S02]  /*7910*/  IMAD R21, R4, UR5, R19 ;  /* 0x0000000504157c24 */ /* 0x000fe4000f8e0213 */
[----:B------:R-:W-:Y:S02]  /*7920*/  IMAD R22, R22, UR4, R7 ;  /* 0x0000000416167c24 */ /* 0x000fe4000f8e0207 */
[----:B------:R-:W-:-:S03]  /*7930*/  IMAD.MOV.U32 R4, RZ, RZ, 0x1 ;  /* 0x00000001ff047424 */ /* 0x000fc600078e00ff */
[----:B------:R-:W-:Y:S02]  /*7940*/  SEL R19, R22, R21, !P0 ;  /* 0x0000001516137207 */ /* 0x000fe40004000000 */
[----:B------:R-:W-:-:S07]  /*7950*/  SEL R21, R21, R22, !P0 ;  /* 0x0000001615157207 */ /* 0x000fce0004000000 */
.L_x_174:
[----:B------:R-:W-:Y:S05]  /*7960*/  BSYNC B1 ;  /* 0x0000000000017941 */ /* 0x000fea0003800000 */
.L_x_173:
[----:B------:R-:W-:-:S13]  /*7970*/  LOP3.LUT P0, RZ, R4, 0xff, RZ, 0xc0, !PT ;  /* 0x000000ff04ff7812 */ /* 0x000fda000780c0ff */
[----:B------:R-:W-:Y:S05]  /*7980*/  @P0 BRA `(.L_x_177) ;  /* 0xfffffff400380947 */ /* 0x000fea000383ffff */
[----:B------:R-:W-:Y:S05]  /*7990*/  BSYNC B0 ;  /* 0x0000000000007941 */ /* 0x000fea0003800000 */
.L_x_166:
[----:B------:R-:W-:-:S03]  /*79a0*/  UMOV UR4, 0xffffffff ;  /* 0xffffffff00047882 */ /* 0x000fc60000000000 */
[----:B------:R-:W-:Y:S05]  /*79b0*/  BRA.DIV UR4, `(.L_x_178) ;  /* 0x0000000204f07947 */ /* 0x000fea000b800000 */
[----:B------:R-:W-:-:S13]  /*79c0*/  ELECT P6, URZ, PT ;  /* 0x00000000003f782f */ /* 0x000fda00038c0000 */
.L_x_191:
[----:B------:R-:W-:Y:S04]  /*79d0*/  BSSY B0, `(.L_x_179) ;  /* 0x0000022000007945 */ /* 0x000fe80003800000 */
[----:B------:R-:W-:Y:S05]  /*79e0*/  @!P6 BRA `(.L_x_180) ;  /* 0x000000000080e947 */ /* 0x000fea0003800000 */
[----:B------:R-:W-:-:S04]  /*79f0*/  LOP3.LUT R18, R18, 0x2, RZ, 0xfc, !PT ;  /* 0x0000000212127812 */ /* 0x000fc800078efcff */
[----:B------:R-:W-:-:S13]  /*7a00*/  ISETP.NE.AND P0, PT, R18, 0x3, PT ;  /* 0x000000031200780c */ /* 0x000fda0003f05270 */
[----:B------:R-:W-:Y:S05]  /*7a10*/  @!P0 BRA `(.L_x_181) ;  /* 0x0000000000048947 */ /* 0x000fea0003800000 */
[----:B------:R-:W-:Y:S01]  /*7a20*/  BPT.TRAP 0x1 ;  /* 0x000000040000795c */ /* 0x000fe20000300000 */
.L_x_181:
[----:B------:R-:W0:Y:S01]  /*7a30*/  S2R R5, SR_CgaCtaId ;  /* 0x0000000000057919 */ /* 0x000e220000008800 */
[----:B------:R-:W-:Y:S02]  /*7a40*/  MOV R0, 0x400 ;  /* 0x0000040000007802 */ /* 0x000fe40000000f00 */
[----:B------:R-:W-:Y:S02]  /*7a50*/  SHF.L.U32 R2, R3, 0x1f, RZ ;  /* 0x0000001f03027819 */ /* 0x000fe400000006ff */
[----:B0-----:R-:W-:-:S05]  /*7a60*/  LEA R5, R5, R0, 0x18 ;  /* 0x0000000005057211 */ /* 0x001fca00078ec0ff */
[----:B------:R-:W-:-:S04]  /*7a70*/  VIADD R5, R5, 0x18 ;  /* 0x0000001805057836 */ /* 0x000fc80000000000 */
[C---:B------:R-:W-:Y:S02]  /*7a80*/  IMAD R7, R8.reuse, 0x8, R5 ;  /* 0x0000000808077824 */ /* 0x040fe400078e0205 */
[----:B------:R-:W-:Y:S02]  /*7a90*/  VIADD R8, R8, 0x1 ;  /* 0x0000000108087836 */ /* 0x000fe40000000000 */
[----:B------:R-:W0:Y:S03]  /*7aa0*/  SYNCS.PHASECHK.TRANS64.TRYWAIT P0, [R7+URZ], R2 ;  /* 0x00000002070075a7 */ /* 0x000e26000800017f */
[----:B------:R-:W-:-:S04]  /*7ab0*/  ISETP.NE.AND P1, PT, R8, 0x3, PT ;  /* 0x000000030800780c */ /* 0x000fc80003f25270 */
[----:B------:R-:W-:Y:S02]  /*7ac0*/  SEL R0, RZ, 0x1, P1 ;  /* 0x00000001ff007807 */ /* 0x000fe40000800000 */
[----:B------:R-:W-:Y:S02]  /*7ad0*/  SEL R8, R8, RZ, P1 ;  /* 0x000000ff08087207 */ /* 0x000fe40000800000 */
[----:B------:R-:W-:-:S03]  /*7ae0*/  LOP3.LUT R9, R3, R0, RZ, 0x3c, !PT ;  /* 0x0000000003097212 */ /* 0x000fc600078e3cff */
[----:B------:R-:W-:Y:S01]  /*7af0*/  IMAD R4, R8, 0x8, R5 ;  /* 0x0000000808047824 */ /* 0x000fe200078e0205 */
[----:B------:R-:W-:Y:S01]  /*7b00*/  SHF.L.U32 R3, R9, 0x1f, RZ ;  /* 0x0000001f09037819 */ /* 0x000fe200000006ff */
[----:B0-----:R-:W-:Y:S06]  /*7b10*/  @!P0 BRA `(.L_x_182) ;  /* 0x0000000000b88947 */ /* 0x001fec0003800000 */
.L_x_192:
[----:B------:R-:W1:Y:S01]  /*7b20*/  SYNCS.PHASECHK.TRANS64.TRYWAIT P0, [R4+URZ], R3 ;  /* 0x00000003040075a7 */ /* 0x000e62000800017f */
[----:B------:R-:W-:-:S05]  /*7b30*/  VIADD R0, R8, 0x1 ;  /* 0x0000000108007836 */ /* 0x000fca0000000000 */
[----:B------:R-:W-:-:S04]  /*7b40*/  ISETP.NE.AND P1, PT, R0, 0x3, PT ;  /* 0x000000030000780c */ /* 0x000fc80003f25270 */
[----:B0-----:R-:W-:Y:S02]  /*7b50*/  SEL R2, RZ, 0x1, P1 ;  /* 0x00000001ff027807 */ /* 0x001fe40000800000 */
[----:B------:R-:W-:Y:S02]  /*7b60*/  SEL R0, R0, RZ, P1 ;  /* 0x000000ff00007207 */ /* 0x000fe40000800000 */
[----:B------:R-:W-:Y:S01]  /*7b70*/  LOP3.LUT R2, R9, R2, RZ, 0x3c, !PT ;  /* 0x0000000209027212 */ /* 0x000fe200078e3cff */
[----:B-1----:R-:W-:Y:S06]  /*7b80*/  @!P0 BRA `(.L_x_183) ;  /* 0x0000000000b08947 */ /* 0x002fec0003800000 */
.L_x_193:
[----:B------:R-:W-:Y:S01]  /*7b90*/  IMAD R5, R0, 0x8, R5 ;  /* 0x0000000800057824 */ /* 0x000fe200078e0205 */
[----:B------:R-:W-:-:S07]  /*7ba0*/  SHF.L.U32 R0, R2, 0x1f, RZ ;  /* 0x0000001f02007819 */ /* 0x000fce00000006ff */
.L_x_184:
[----:B-1----:R1:W2:Y:S02]  /*7bb0*/  SYNCS.PHASECHK.TRANS64.TRYWAIT P0, [R5+URZ], R0 ;  /* 0x00000000050075a7 */ /* 0x0022a4000800017f */
[----:B--2---:R-:W-:Y:S05]  /*7bc0*/  @!P0 NANOSLEEP.SYNCS 0x989680 ;  /* 0x009896800000895d */ /* 0x004fea0003900000 */
[----:B------:R-:W2:Y:S02]  /*7bd0*/  @!P0 SYNCS.PHASECHK.TRANS64 P0, [R5+URZ], R0 ;  /* 0x00000000050085a7 */ /* 0x000ea4000800007f */
[----:B--2---:R-:W-:Y:S05]  /*7be0*/  @!P0 BRA `(.L_x_184) ;  /* 0xfffffffc00f08947 */ /* 0x004fea000383ffff */
.L_x_180:
[----:B------:R-:W-:Y:S05]  /*7bf0*/  BSYNC B0 ;  /* 0x0000000000007941 */ /* 0x000fea0003800000 */
.L_x_179:
[----:B------:R-:W-:Y:S05]  /*7c00*/  EXIT ;  /* 0x000000000000794d */ /* 0x000fea0003800000 */
.L_x_21:
[----:B-1----:R1:W2:Y:S02]  /*7c10*/  SYNCS.PHASECHK.TRANS64.TRYWAIT P1, [R3+URZ], R0 ;  /* 0x00000000030075a7 */ /* 0x0022a4000802017f */
[----:B--2---:R-:W-:Y:S05]  /*7c20*/  @!P1 NANOSLEEP.SYNCS 0x989680 ;  /* 0x009896800000995d */ /* 0x004fea0003900000 */
[----:B------:R-:W2:Y:S02]  /*7c30*/  @!P1 SYNCS.PHASECHK.TRANS64 P1, [R3+URZ], R0 ;  /* 0x00000000030095a7 */ /* 0x000ea4000802007f */
[----:B--2---:R-:W-:Y:S05]  /*7c40*/  @!P1 BRA `(.L_x_21) ;  /* 0xfffffffc00f09947 */ /* 0x004fea000383ffff */
[----:B------:R-:W-:Y:S05]  /*7c50*/  BRA `(.L_x_20) ;  /* 0xffffff9800b07947 */ /* 0x000fea000383ffff */
.L_x_26:
[----:B-1----:R1:W2:Y:S02]  /*7c60*/  SYNCS.PHASECHK.TRANS64.TRYWAIT P1, [R5+URZ], R4 ;  /* 0x00000004050075a7 */ /* 0x0022a4000802017f */
[----:B--2---:R-:W-:Y:S05]  /*7c70*/  @!P1 NANOSLEEP.SYNCS 0x989680 ;  /* 0x009896800000995d */ /* 0x004fea0003900000 */
[----:B------:R-:W2:Y:S02]  /*7c80*/  @!P1 SYNCS.PHASECHK.TRANS64 P1, [R5+URZ], R4 ;  /* 0x00000004050095a7 */ /* 0x000ea4000802007f */
[----:B--2---:R-:W-:Y:S05]  /*7c90*/  @!P1 BRA `(.L_x_26) ;  /* 0xfffffffc00f09947 */ /* 0x004fea000383ffff */
[----:B------:R-:W-:Y:S05]  /*7ca0*/  BRA `(.L_x_25) ;  /* 0xffffff9c008c7947 */ /* 0x000fea000383ffff */
.L_x_167:
[----:B------:R-:W-:Y:S01]  /*7cb0*/  BSSY B1, `(.L_x_185) ;  /* 0x0000006000017945 */ /* 0x000fe20003800000 */
[----:B------:R-:W-:-:S07]  /*7cc0*/  IMAD.MOV.U32 R15, RZ, RZ, -0x1 ;  /* 0xffffffffff0f7424 */ /* 0x000fce00078e00ff */
[----:B------:R-:W-:Y:S05]  /*7cd0*/  WARPSYNC.COLLECTIVE R15, `(.L_x_186) ;  /* 0x000000000f0c7348 */ /* 0x000fea0003c00000 */
[----:B------:R-:W-:Y:S02]  /*7ce0*/  ELECT P6, UR62, PT ;  /* 0x00000000003e782f */ /* 0x000fe400038c0000 */
[----:B------:R-:W-:Y:S01]  /*7cf0*/  MOV R14, UR62 ;  /* 0x0000003e000e7c02 */ /* 0x000fe20008000f00 */
[----:B------:R-:W-:Y:S10]  /*7d00*/  ENDCOLLECTIVE ;  /* 0x000000000000791b */ /* 0x000ff40003800000 */
.L_x_186:
[----:B------:R-:W-:Y:S05]  /*7d10*/  BSYNC B1 ;  /* 0x0000000000017941 */ /* 0x000fea0003800000 */
.L_x_185:
[----:B------:R-:W-:Y:S05]  /*7d20*/  BRA `(.L_x_187) ;  /* 0xfffffff0005c7947 */ /* 0x000fea000383ffff */
.L_x_170:
[----:B-1----:R1:W2:Y:S02]  /*7d30*/  SYNCS.PHASECHK.TRANS64.TRYWAIT P0, [R23+URZ+0x18], R14 ;  /* 0x0000180e170075a7 */ /* 0x0022a4000800017f */
[----:B--2---:R-:W-:Y:S05]  /*7d40*/  @!P0 NANOSLEEP.SYNCS 0x989680 ;  /* 0x009896800000895d */ /* 0x004fea0003900000 */
[----:B------:R-:W2:Y:S02]  /*7d50*/  @!P0 SYNCS.PHASECHK.TRANS64 P0, [R23+URZ+0x18], R14 ;  /* 0x0000180e170085a7 */ /* 0x000ea4000800007f */
[----:B--2---:R-:W-:Y:S05]  /*7d60*/  @!P0 BRA `(.L_x_170) ;  /* 0xfffffffc00f08947 */ /* 0x004fea000383ffff */
[----:B------:R-:W-:Y:S05]  /*7d70*/  BRA `(.L_x_188) ;  /* 0xfffffff0009c7947 */ /* 0x000fea000383ffff */
.L_x_178:
[----:B------:R-:W-:Y:S01]  /*7d80*/  BSSY B0, `(.L_x_189) ;  /* 0x0000006000007945 */ /* 0x000fe20003800000 */
[----:B------:R-:W-:-:S07]  /*7d90*/  IMAD.MOV.U32 R15, RZ, RZ, -0x1 ;  /* 0xffffffffff0f7424 */ /* 0x000fce00078e00ff */
[----:B------:R-:W-:Y:S05]  /*7da0*/  WARPSYNC.COLLECTIVE R15, `(.L_x_190) ;  /* 0x000000000f0c7348 */ /* 0x000fea0003c00000 */
[----:B------:R-:W-:Y:S02]  /*7db0*/  ELECT P6, UR62, PT ;  /* 0x00000000003e782f */ /* 0x000fe400038c0000 */
[----:B------:R-:W-:Y:S01]  /*7dc0*/  MOV R14, UR62 ;  /* 0x0000003e000e7c02 */ /* 0x000fe20008000f00 */
[----:B------:R-:W-:Y:S10]  /*7dd0*/  ENDCOLLECTIVE ;  /* 0x000000000000791b */ /* 0x000ff40003800000 */
.L_x_190:
[----:B------:R-:W-:Y:S05]  /*7de0*/  BSYNC B0 ;  /* 0x0000000000007941 */ /* 0x000fea0003800000 */
.L_x_189:
[----:B------:R-:W-:Y:S05]  /*7df0*/  BRA `(.L_x_191) ;  /* 0xfffffff800f47947 */ /* 0x000fea000383ffff */
.L_x_182:
[----:B0-----:R0:W1:Y:S02]  /*7e00*/  SYNCS.PHASECHK.TRANS64.TRYWAIT P0, [R7+URZ], R2 ;  /* 0x00000002070075a7 */ /* 0x001064000800017f */
[----:B-1----:R-:W-:Y:S05]  /*7e10*/  @!P0 NANOSLEEP.SYNCS 0x989680 ;  /* 0x009896800000895d */ /* 0x002fea0003900000 */
[----:B------:R-:W1:Y:S02]  /*7e20*/  @!P0 SYNCS.PHASECHK.TRANS64 P0, [R7+URZ], R2 ;  /* 0x00000002070085a7 */ /* 0x000e64000800007f */
[----:B-1----:R-:W-:Y:S05]  /*7e30*/  @!P0 BRA `(.L_x_182) ;  /* 0xfffffffc00f08947 */ /* 0x002fea000383ffff */
[----:B------:R-:W-:Y:S05]  /*7e40*/  BRA `(.L_x_192) ;  /* 0xfffffffc00347947 */ /* 0x000fea000383ffff */
.L_x_183:
[----:B0-----:R0:W1:Y:S02]  /*7e50*/  SYNCS.PHASECHK.TRANS64.TRYWAIT P0, [R4+URZ], R3 ;  /* 0x00000003040075a7 */ /* 0x001064000800017f */
[----:B-1----:R-:W-:Y:S05]  /*7e60*/  @!P0 NANOSLEEP.SYNCS 0x989680 ;  /* 0x009896800000895d */ /* 0x002fea0003900000 */
[----:B------:R-:W1:Y:S02]  /*7e70*/  @!P0 SYNCS.PHASECHK.TRANS64 P0, [R4+URZ], R3 ;  /* 0x00000003040085a7 */ /* 0x000e64000800007f */
[----:B-1----:R-:W-:Y:S05]  /*7e80*/  @!P0 BRA `(.L_x_183) ;  /* 0xfffffffc00f08947 */ /* 0x002fea000383ffff */
[----:B------:R-:W-:Y:S05]  /*7e90*/  BRA `(.L_x_193) ;  /* 0xfffffffc003c7947 */ /* 0x000fea000383ffff */
.L_x_194:
[----:B------:R-:W-:-:S00]  /*7ea0*/  BRA `(.L_x_194) ;  /* 0xfffffffc00fc7947 */ /* 0x000fc0000383ffff */
[----:B------:R-:W-:-:S00]  /*7eb0*/  NOP ;  /* 0x0000000000007918 */ /* 0x000fc00000000000 */
        /* <DEDUP_REMOVED lines=12> */
.L_x_195:


//--------------------- .nv.global.init           --------------------------
	.section	.nv.global.init,"aw",@progbits
.nv.global.init:
	.type		$str$22,@object
	.size		$str$22,($str$23 - $str$22)
$str$22:
        /*0000*/ 	.byte	0x6b, 0x5f, 0x74, 0x69, 0x6c, 0x65, 0x5f, 0x63, 0x6f, 0x75, 0x6e, 0x74, 0x20, 0x3e, 0x3d, 0x20
        /*0010*/ 	.byte	0x31, 0x00
	.type		$str$23,@object
	.size		$str$23,(__unnamed_1 - $str$23)
$str$23:
        /*0012*/ 	.byte	0x2f, 0x74, 0x6d, 0x70, 0x2f, 0x63, 0x75, 0x74, 0x6c, 0x61, 0x73, 0x73, 0x5f, 0x73, 0x77, 0x65
        /*0022*/ 	.byte	0x65, 0x70, 0x5f, 0x73, 0x72, 0x63, 0x2f, 0x69, 0x6e, 0x63, 0x6c, 0x75, 0x64, 0x65, 0x2f, 0x63
        /*0032*/ 	.byte	0x75, 0x74, 0x6c, 0x61, 0x73, 0x73, 0x2f, 0x67, 0x65, 0x6d, 0x6d, 0x2f, 0x63, 0x6f, 0x6c, 0x6c
        /*0042*/ 	.byte	0x65, 0x63, 0x74, 0x69, 0x76, 0x65, 0x2f, 0x73, 0x6d, 0x39, 0x30, 0x5f, 0x6d, 0x6d, 0x61, 0x5f
        /*0052*/ 	.byte	0x74, 0x6d, 0x61, 0x5f, 0x67, 0x6d, 0x6d, 0x61, 0x5f, 0x73, 0x73, 0x5f, 0x77, 0x61, 0x72, 0x70
        /*0062*/ 	.byte	0x73, 0x70, 0x65, 0x63, 0x69, 0x61, 0x6c, 0x69, 0x7a, 0x65, 0x64, 0x2e, 0x68, 0x70, 0x70, 0x00
	.type		__unnamed_1,@object
	.size		__unnamed_1,(.L_0 - __unnamed_1)
__unnamed_1:
        /*0072*/ 	.byte	0x76, 0x6f, 0x69, 0x64, 0x20, 0x63, 0x75, 0x74, 0x6c, 0x61, 0x73, 0x73, 0x3a, 0x3a, 0x67, 0x65
        /* <DEDUP_REMOVED lines=180> */
        /*0bc2*/ 	.byte	0x69, 0x74, 0x79, 0x5d, 0x00
.L_0:


//--------------------- .nv.shared._ZN7cutlass13device_kernelINS_4gemm6kernel13GemmUniversalIN4cute5tupleIJiiiiEEENS1_10collective13CollectiveMmaINS1_34MainloopSm90TmaGmmaWarpSpecializedILi3ENS5_IJNS4_1CILi1EEENSA_ILi4EEESB_EEENS1_35KernelTmaWarpSpecializedCooperativeEEENS5_IJNSA_ILi128EEESG_NSA_ILi64EEEEEENS_6half_tENS5_IJlSB_lEEESJ_SK_NS4_8TiledMMAINS4_8MMA_AtomIJNS4_4SM904GMMA26MMA_64x128x16_F32F16F16_SSILNSO_5MajorE0ELSQ_0ELNSO_7ScaleInE1ELSR_1EEEEEENS4_6LayoutINS5_IJNSA_ILi2EEESB_SB_EEENS5_IJSB_NSA_ILi0EEESX_EEEEENS5_IJNS4_10UnderscoreES10_S10_EEEEENS4_23SM90_TMA_LOAD_MULTICASTENS4_14ComposedLayoutINS4_7SwizzleILi3ELi4ELi3EEENS4_18smem_ptr_flag_bitsILi16EEENSU_INS5_IJNSA_ILi8EEESH_EEENS5_IJSH_SB_EEEEEEEvNS4_8identityENS4_13SM90_TMA_LOADES1D_vS1E_EENS_8epilogue10collective6detail29Sm90TmaWarpSpecializedAdapterINS1I_15DefaultEpilogueISJ_SK_SK_NS1H_6thread17LinearCombinationISJ_Li1EffLNS1M_9ScaleType4KindE0ELNS_15FloatRoundStyleE2ESJ_EENS1_15EpilogueDefaultEEEEEvvEEEEvNT_6ParamsE --------------------------
	.section	.nv.shared._ZN7cutlass13device_kernelINS_4gemm6kernel13GemmUniversalIN4cute5tupleIJiiiiEEENS1_10collective13CollectiveMmaINS1_34MainloopSm90TmaGmmaWarpSpecializedILi3ENS5_IJNS4_1CILi1EEENSA_ILi4EEESB_EEENS1_35KernelTmaWarpSpecializedCooperativeEEENS5_IJNSA_ILi128EEESG_NSA_ILi64EEEEEENS_6half_tENS5_IJlSB_lEEESJ_SK_NS4_8TiledMMAINS4_8MMA_AtomIJNS4_4SM904GMMA26MMA_64x128x16_F32F16F16_SSILNSO_5MajorE0ELSQ_0ELNSO_7ScaleInE1ELSR_1EEEEEENS4_6LayoutINS5_IJNSA_ILi2EEESB_SB_EEENS5_IJSB_NSA_ILi0EEESX_EEEEENS5_IJNS4_10UnderscoreES10_S10_EEEEENS4_23SM90_TMA_LOAD_MULTICASTENS4_14ComposedLayoutINS4_7SwizzleILi3ELi4ELi3EEENS4_18smem_ptr_flag_bitsILi16EEENSU_INS5_IJNSA_ILi8EEESH_EEENS5_IJSH_SB_EEEEEEEvNS4_8identityENS4_13SM90_TMA_LOADES1D_vS1E_EENS_8epilogue10collective6detail29Sm90TmaWarpSpecializedAdapterINS1I_15DefaultEpilogueISJ_SK_SK_NS1H_6thread17LinearCombinationISJ_Li1EffLNS1M_9ScaleType4KindE0ELNS_15FloatRoundStyleE2ESJ_EENS1_15EpilogueDefaultEEEEEvvEEEEvNT_6ParamsE,"aw",@nobits
	.sectionflags	@""
	.align	16
	.zero		1024


//--------------------- .nv.shared.reserved.0     --------------------------
	.section	.nv.shared.reserved.0,"aw",@nobits
	.weak		__nv_reservedSMEM_offset_0_alias
	.size		__nv_reservedSMEM_offset_0_alias, 0, 0
	.other		__nv_reservedSMEM_offset_0_alias,@"STO_CUDA_RESERVED_SHARED STV_DEFAULT"
__nv_reservedSMEM_offset_0_alias:
	.zero		0


//--------------------- .nv.global                --------------------------
	.section	.nv.global,"aw",@nobits
.nv.global:
	.type		_ZN40_INTERNAL_a82c5070_4_k_cu_98489cff_237894cute1_E,@object
	.size		_ZN40_INTERNAL_a82c5070_4_k_cu_98489cff_237894cute1_E,(_ZN40_INTERNAL_a82c5070_4_k_cu_98489cff_237894cuda3std3__45__cpo6cbeginE - _ZN40_INTERNAL_a82c5070_4_k_cu_98489cff_237894cute1_E)
_ZN40_INTERNAL_a82c5070_4_k_cu_98489cff_237894cute1_E:
	.zero		1
	.type		_ZN40_INTERNAL_a82c5070_4_k_cu_98489cff_237894cuda3std3__45__cpo6cbeginE,@object
	.size		_ZN40_INTERNAL_a82c5070_4_k_cu_98489cff_237894cuda3std3__45__cpo6cbeginE,(_ZN40_INTERNAL_a82c5070_4_k_cu_98489cff_237894cuda3std3__48in_placeE - _ZN40_INTERNAL_a82c5070_4_k_cu_98489cff_237894cuda3std3__45__cpo6cbeginE)
_ZN40_INTERNAL_a82c5070_4_k_cu_98489cff_237894cuda3std3__45__cpo6cbeginE:
	.zero		1
	.type		_ZN40_INTERNAL_a82c5070_4_k_cu_98489cff_237894cuda3std3__48in_placeE,@object
	.size		_ZN40_INTERNAL_a82c5070_4_k_cu_98489cff_237894cuda3std3__48in_placeE,(_ZN40_INTERNAL_a82c5070_4_k_cu_98489cff_237894cuda3std6ranges3__45__cpo9iter_moveE - _ZN40_INTERNAL_a82c5070_4_k_cu_98489cff_237894cuda3std3__48in_placeE)
_ZN40_INTERNAL_a82c5070_4_k_cu_98489cff_237894cuda3std3__48in_placeE:
	.zero		1
	.type		_ZN40_INTERNAL_a82c5070_4_k_cu_98489cff_237894cuda3std6ranges3__45__cpo9iter_moveE,@object
	.size		_ZN40_INTERNAL_a82c5070_4_k_cu_98489cff_237894cuda3std6ranges3__45__cpo9iter_moveE,(_ZN40_INTERNAL_a82c5070_4_k_cu_98489cff_237894cuda3std3__45__cpo5beginE - _ZN40_INTERNAL_a82c5070_4_k_cu_98489cff_237894cuda3std6ranges3__45__cpo9iter_moveE)
_ZN40_INTERNAL_a82c5070_4_k_cu_98489cff_237894cuda3std6ranges3__45__cpo9iter_moveE:
	.zero		1
	.type		_ZN40_INTERNAL_a82c5070_4_k_cu_98489cff_237894cuda3std3__45__cpo5beginE,@object
	.size		_ZN40_INTERNAL_a82c5070_4_k_cu_98489cff_237894cuda3std3__45__cpo5beginE,(_ZN40_INTERNAL_a82c5070_4_k_cu_98489cff_237894cuda3std3__442_GLOBAL__N__a82c5070_4_k_cu_98489cff_237896ignoreE - _ZN40_INTERNAL_a82c5070_4_k_cu_98489cff_237894cuda3std3__45__cpo5beginE)
_ZN40_INTERNAL_a82c5070_4_k_cu_98489cff_237894cuda3std3__45__cpo5beginE:
	.zero		1
	.type		_ZN40_INTERNAL_a82c5070_4_k_cu_98489cff_237894cuda3std3__442_GLOBAL__N__a82c5070_4_k_cu_98489cff_237896ignoreE,@object
	.size		_ZN40_INTERNAL_a82c5070_4_k_cu_98489cff_237894cuda3std3__442_GLOBAL__N__a82c5070_4_k_cu_98489cff_237896ignoreE,(_ZN40_INTERNAL_a82c5070_4_k_cu_98489cff_237894cute7productE - _ZN40_INTERNAL_a82c5070_4_k_cu_98489cff_237894cuda3std3__442_GLOBAL__N__a82c5070_4_k_cu_98489cff_237896ignoreE)
_ZN40_INTERNAL_a82c5070_4_k_cu_98489cff_237894cuda3std3__442_GLOBAL__N__a82c5070_4_k_cu_98489cff_237896ignoreE:
	.zero		1
	.type		_ZN40_INTERNAL_a82c5070_4_k_cu_98489cff_237894cute7productE,@object
	.size		_ZN40_INTERNAL_a82c5070_4_k_cu_98489cff_237894cute7productE,(_ZN40_INTERNAL_a82c5070_4_k_cu_98489cff_237894cuda3std3__45__cpo3endE - _ZN40_INTERNAL_a82c5070_4_k_cu_98489cff_237894cute7productE)
_ZN40_INTERNAL_a82c5070_4_k_cu_98489cff_237894cute7productE:
	.zero		1
	.type		_ZN40_INTERNAL_a82c5070_4_k_cu_98489cff_237894cuda3std3__45__cpo3endE,@object
	.size		_ZN40_INTERNAL_a82c5070_4_k_cu_98489cff_237894cuda3std3__45__cpo3endE,(_ZN40_INTERNAL_a82c5070_4_k_cu_98489cff_237894cuda3std3__419piecewise_constructE - _ZN40_INTERNAL_a82c5070_4_k_cu_98489cff_237894cuda3std3__45__cpo3endE)
_ZN40_INTERNAL_a82c5070_4_k_cu_98489cff_237894cuda3std3__45__cpo3endE:
	.zero		1
	.type		_ZN40_INTERNAL_a82c5070_4_k_cu_98489cff_237894cuda3std3__419piecewise_constructE,@object
	.size		_ZN40_INTERNAL_a82c5070_4_k_cu_98489cff_237894cuda3std3__419piecewise_constructE,(_ZN40_INTERNAL_a82c5070_4_k_cu_98489cff_237894cuda3std3__45__cpo4cendE - _ZN40_INTERNAL_a82c5070_4_k_cu_98489cff_237894cuda3std3__419piecewise_constructE)
_ZN40_INTERNAL_a82c5070_4_k_cu_98489cff_237894cuda3std3__419piecewise_constructE:
	.zero		1
	.type		_ZN40_INTERNAL_a82c5070_4_k_cu_98489cff_237894cuda3std3__45__cpo4cendE,@object
	.size		_ZN40_INTERNAL_a82c5070_4_k_cu_98489cff_237894cuda3std3__45__cpo4cendE,(_ZN40_INTERNAL_a82c5070_4_k_cu_98489cff_237894cuda3std6ranges3__45__cpo4swapE - _ZN40_INTERNAL_a82c5070_4_k_cu_98489cff_237894cuda3std3__45__cpo4cendE)
_ZN40_INTERNAL_a82c5070_4_k_cu_98489cff_237894cuda3std3__45__cpo4cendE:
	.zero		1
	.type		_ZN40_INTERNAL_a82c5070_4_k_cu_98489cff_237894cuda3std6ranges3__45__cpo4swapE,@object
	.size		_ZN40_INTERNAL_a82c5070_4_k_cu_98489cff_237894cuda3std6ranges3__45__cpo4swapE,(.L_8 - _ZN40_INTERNAL_a82c5070_4_k_cu_98489cff_237894cuda3std6ranges3__45__cpo4swapE)
_ZN40_INTERNAL_a82c5070_4_k_cu_98489cff_237894cuda3std6ranges3__45__cpo4swapE:
	.zero		1
.L_8:


//--------------------- .nv.constant0._ZN7cutlass13device_kernelINS_4gemm6kernel13GemmUniversalIN4cute5tupleIJiiiiEEENS1_10collective13CollectiveMmaINS1_34MainloopSm90TmaGmmaWarpSpecializedILi3ENS5_IJNS4_1CILi1EEENSA_ILi4EEESB_EEENS1_35KernelTmaWarpSpecializedCooperativeEEENS5_IJNSA_ILi128EEESG_NSA_ILi64EEEEEENS_6half_tENS5_IJlSB_lEEESJ_SK_NS4_8TiledMMAINS4_8MMA_AtomIJNS4_4SM904GMMA26MMA_64x128x16_F32F16F16_SSILNSO_5MajorE0ELSQ_0ELNSO_7ScaleInE1ELSR_1EEEEEENS4_6LayoutINS5_IJNSA_ILi2EEESB_SB_EEENS5_IJSB_NSA_ILi0EEESX_EEEEENS5_IJNS4_10UnderscoreES10_S10_EEEEENS4_23SM90_TMA_LOAD_MULTICASTENS4_14ComposedLayoutINS4_7SwizzleILi3ELi4ELi3EEENS4_18smem_ptr_flag_bitsILi16EEENSU_INS5_IJNSA_ILi8EEESH_EEENS5_IJSH_SB_EEEEEEEvNS4_8identityENS4_13SM90_TMA_LOADES1D_vS1E_EENS_8epilogue10collective6detail29Sm90TmaWarpSpecializedAdapterINS1I_15DefaultEpilogueISJ_SK_SK_NS1H_6thread17LinearCombinationISJ_Li1EffLNS1M_9ScaleType4KindE0ELNS_15FloatRoundStyleE2ESJ_EENS1_15EpilogueDefaultEEEEEvvEEEEvNT_6ParamsE --------------------------
	.section	.nv.constant0._ZN7cutlass13device_kernelINS_4gemm6kernel13GemmUniversalIN4cute5tupleIJiiiiEEENS1_10collective13CollectiveMmaINS1_34MainloopSm90TmaGmmaWarpSpecializedILi3ENS5_IJNS4_1CILi1EEENSA_ILi4EEESB_EEENS1_35KernelTmaWarpSpecializedCooperativeEEENS5_IJNSA_ILi128EEESG_NSA_ILi64EEEEEENS_6half_tENS5_IJlSB_lEEESJ_SK_NS4_8TiledMMAINS4_8MMA_AtomIJNS4_4SM904GMMA26MMA_64x128x16_F32F16F16_SSILNSO_5MajorE0ELSQ_0ELNSO_7ScaleInE1ELSR_1EEEEEENS4_6LayoutINS5_IJNSA_ILi2EEESB_SB_EEENS5_IJSB_NSA_ILi0EEESX_EEEEENS5_IJNS4_10UnderscoreES10_S10_EEEEENS4_23SM90_TMA_LOAD_MULTICASTENS4_14ComposedLayoutINS4_7SwizzleILi3ELi4ELi3EEENS4_18smem_ptr_flag_bitsILi16EEENSU_INS5_IJNSA_ILi8EEESH_EEENS5_IJSH_SB_EEEEEEEvNS4_8identityENS4_13SM90_TMA_LOADES1D_vS1E_EENS_8epilogue10collective6detail29Sm90TmaWarpSpecializedAdapterINS1I_15DefaultEpilogueISJ_SK_SK_NS1H_6thread17LinearCombinationISJ_Li1EffLNS1M_9ScaleType4KindE0ELNS_15FloatRoundStyleE2ESJ_EENS1_15EpilogueDefaultEEEEEvvEEEEvNT_6ParamsE,"a",@progbits
	.sectionflags	@""
	.align	4
.nv.constant0._ZN7cutlass13device_kernelINS_4gemm6kernel13GemmUniversalIN4cute5tupleIJiiiiEEENS1_10collective13CollectiveMmaINS1_34MainloopSm90TmaGmmaWarpSpecializedILi3ENS5_IJNS4_1CILi1EEENSA_ILi4EEESB_EEENS1_35KernelTmaWarpSpecializedCooperativeEEENS5_IJNSA_ILi128EEESG_NSA_ILi64EEEEEENS_6half_tENS5_IJlSB_lEEESJ_SK_NS4_8TiledMMAINS4_8MMA_AtomIJNS4_4SM904GMMA26MMA_64x128x16_F32F16F16_SSILNSO_5MajorE0ELSQ_0ELNSO_7ScaleInE1ELSR_1EEEEEENS4_6LayoutINS5_IJNSA_ILi2EEESB_SB_EEENS5_IJSB_NSA_ILi0EEESX_EEEEENS5_IJNS4_10UnderscoreES10_S10_EEEEENS4_23SM90_TMA_LOAD_MULTICASTENS4_14ComposedLayoutINS4_7SwizzleILi3ELi4ELi3EEENS4_18smem_ptr_flag_bitsILi16EEENSU_INS5_IJNSA_ILi8EEESH_EEENS5_IJSH_SB_EEEEEEEvNS4_8identityENS4_13SM90_TMA_LOADES1D_vS1E_EENS_8epilogue10collective6detail29Sm90TmaWarpSpecializedAdapterINS1I_15DefaultEpilogueISJ_SK_SK_NS1H_6thread17LinearCombinationISJ_Li1EffLNS1M_9ScaleType4KindE0ELNS_15FloatRoundStyleE2ESJ_EENS1_15EpilogueDefaultEEEEEvvEEEEvNT_6ParamsE:
	.zero		1664


//--------------------- SYMBOLS --------------------------

	.type		.nv.reservedSmem.offset0,@object
	.size		.nv.reservedSmem.offset0,0x4
	.type		__assertfail,@function
